//
// Generated by NVIDIA NVVM Compiler
//
// Compiler Build ID: CL-36424714
// Cuda compilation tools, release 13.0, V13.0.88
// Based on NVVM 20.0.0
//

.version 9.0
.target sm_100
.address_size 64

	// .globl	_ZN3cub18CUB_300001_SM_10006detail11EmptyKernelIvEEvv
.global .align 1 .b8 _ZN30_INTERNAL_1434485a_4_k_cu_main4cuda3std3__45__cpo5beginE[1];
.global .align 1 .b8 _ZN30_INTERNAL_1434485a_4_k_cu_main4cuda3std3__45__cpo3endE[1];
.global .align 1 .b8 _ZN30_INTERNAL_1434485a_4_k_cu_main4cuda3std3__45__cpo6cbeginE[1];
.global .align 1 .b8 _ZN30_INTERNAL_1434485a_4_k_cu_main4cuda3std3__45__cpo4cendE[1];
.global .align 1 .b8 _ZN30_INTERNAL_1434485a_4_k_cu_main4cuda3std3__45__cpo6rbeginE[1];
.global .align 1 .b8 _ZN30_INTERNAL_1434485a_4_k_cu_main4cuda3std3__45__cpo4rendE[1];
.global .align 1 .b8 _ZN30_INTERNAL_1434485a_4_k_cu_main4cuda3std3__45__cpo7crbeginE[1];
.global .align 1 .b8 _ZN30_INTERNAL_1434485a_4_k_cu_main4cuda3std3__45__cpo5crendE[1];
.global .align 1 .b8 _ZN30_INTERNAL_1434485a_4_k_cu_main4cuda3std3__432_GLOBAL__N__1434485a_4_k_cu_main6ignoreE[1];
.global .align 1 .b8 _ZN30_INTERNAL_1434485a_4_k_cu_main4cuda3std3__419piecewise_constructE[1];
.global .align 1 .b8 _ZN30_INTERNAL_1434485a_4_k_cu_main4cuda3std3__48in_placeE[1];
.global .align 1 .b8 _ZN30_INTERNAL_1434485a_4_k_cu_main4cuda3std3__420unreachable_sentinelE[1];
.global .align 1 .b8 _ZN30_INTERNAL_1434485a_4_k_cu_main4cuda3std3__47nulloptE[1];
.global .align 1 .b8 _ZN30_INTERNAL_1434485a_4_k_cu_main4cuda3std3__48unexpectE[1];
.global .align 1 .b8 _ZN30_INTERNAL_1434485a_4_k_cu_main4cuda3std6ranges3__45__cpo4swapE[1];
.global .align 1 .b8 _ZN30_INTERNAL_1434485a_4_k_cu_main4cuda3std6ranges3__45__cpo9iter_moveE[1];
.global .align 1 .b8 _ZN30_INTERNAL_1434485a_4_k_cu_main4cuda3std6ranges3__45__cpo5beginE[1];
.global .align 1 .b8 _ZN30_INTERNAL_1434485a_4_k_cu_main4cuda3std6ranges3__45__cpo3endE[1];
.global .align 1 .b8 _ZN30_INTERNAL_1434485a_4_k_cu_main4cuda3std6ranges3__45__cpo6cbeginE[1];
.global .align 1 .b8 _ZN30_INTERNAL_1434485a_4_k_cu_main4cuda3std6ranges3__45__cpo4cendE[1];
.global .align 1 .b8 _ZN30_INTERNAL_1434485a_4_k_cu_main4cuda3std6ranges3__45__cpo7advanceE[1];
.global .align 1 .b8 _ZN30_INTERNAL_1434485a_4_k_cu_main4cuda3std6ranges3__45__cpo9iter_swapE[1];
.global .align 1 .b8 _ZN30_INTERNAL_1434485a_4_k_cu_main4cuda3std6ranges3__45__cpo4nextE[1];
.global .align 1 .b8 _ZN30_INTERNAL_1434485a_4_k_cu_main4cuda3std6ranges3__45__cpo4prevE[1];
.global .align 1 .b8 _ZN30_INTERNAL_1434485a_4_k_cu_main4cuda3std6ranges3__45__cpo4dataE[1];
.global .align 1 .b8 _ZN30_INTERNAL_1434485a_4_k_cu_main4cuda3std6ranges3__45__cpo5cdataE[1];
.global .align 1 .b8 _ZN30_INTERNAL_1434485a_4_k_cu_main4cuda3std6ranges3__45__cpo4sizeE[1];
.global .align 1 .b8 _ZN30_INTERNAL_1434485a_4_k_cu_main4cuda3std6ranges3__45__cpo5ssizeE[1];
.global .align 1 .b8 _ZN30_INTERNAL_1434485a_4_k_cu_main4cuda3std6ranges3__45__cpo8distanceE[1];
.global .align 1 .b8 _ZN30_INTERNAL_1434485a_4_k_cu_main6thrust24THRUST_300001_SM_1000_NS8cuda_cub3parE[1];
.global .align 1 .b8 _ZN30_INTERNAL_1434485a_4_k_cu_main6thrust24THRUST_300001_SM_1000_NS8cuda_cub10par_nosyncE[1];
.global .align 1 .b8 _ZN30_INTERNAL_1434485a_4_k_cu_main6thrust24THRUST_300001_SM_1000_NS6system6detail10sequential3seqE[1];
.global .align 1 .b8 _ZN30_INTERNAL_1434485a_4_k_cu_main6thrust24THRUST_300001_SM_1000_NS12placeholders2_1E[1];
.global .align 1 .b8 _ZN30_INTERNAL_1434485a_4_k_cu_main6thrust24THRUST_300001_SM_1000_NS12placeholders2_2E[1];
.global .align 1 .b8 _ZN30_INTERNAL_1434485a_4_k_cu_main6thrust24THRUST_300001_SM_1000_NS12placeholders2_3E[1];
.global .align 1 .b8 _ZN30_INTERNAL_1434485a_4_k_cu_main6thrust24THRUST_300001_SM_1000_NS12placeholders2_4E[1];
.global .align 1 .b8 _ZN30_INTERNAL_1434485a_4_k_cu_main6thrust24THRUST_300001_SM_1000_NS12placeholders2_5E[1];
.global .align 1 .b8 _ZN30_INTERNAL_1434485a_4_k_cu_main6thrust24THRUST_300001_SM_1000_NS12placeholders2_6E[1];
.global .align 1 .b8 _ZN30_INTERNAL_1434485a_4_k_cu_main6thrust24THRUST_300001_SM_1000_NS12placeholders2_7E[1];
.global .align 1 .b8 _ZN30_INTERNAL_1434485a_4_k_cu_main6thrust24THRUST_300001_SM_1000_NS12placeholders2_8E[1];
.global .align 1 .b8 _ZN30_INTERNAL_1434485a_4_k_cu_main6thrust24THRUST_300001_SM_1000_NS12placeholders2_9E[1];
.global .align 1 .b8 _ZN30_INTERNAL_1434485a_4_k_cu_main6thrust24THRUST_300001_SM_1000_NS12placeholders3_10E[1];
.global .align 1 .b8 _ZN30_INTERNAL_1434485a_4_k_cu_main6thrust24THRUST_300001_SM_1000_NS3seqE[1];

.visible .entry _ZN3cub18CUB_300001_SM_10006detail11EmptyKernelIvEEvv()
{


	ret;

}
	// .globl	_ZN3cub18CUB_300001_SM_10006detail8for_each13static_kernelINS2_12policy_hub_t12policy_500_tEmN6thrust24THRUST_300001_SM_1000_NS8cuda_cub20__uninitialized_fill7functorINS7_10device_ptrIfEEfEEEEvT0_T1_
.visible .entry _ZN3cub18CUB_300001_SM_10006detail8for_each13static_kernelINS2_12policy_hub_t12policy_500_tEmN6thrust24THRUST_300001_SM_1000_NS8cuda_cub20__uninitialized_fill7functorINS7_10device_ptrIfEEfEEEEvT0_T1_(
	.param .u64 _ZN3cub18CUB_300001_SM_10006detail8for_each13static_kernelINS2_12policy_hub_t12policy_500_tEmN6thrust24THRUST_300001_SM_1000_NS8cuda_cub20__uninitialized_fill7functorINS7_10device_ptrIfEEfEEEEvT0_T1__param_0,
	.param .align 8 .b8 _ZN3cub18CUB_300001_SM_10006detail8for_each13static_kernelINS2_12policy_hub_t12policy_500_tEmN6thrust24THRUST_300001_SM_1000_NS8cuda_cub20__uninitialized_fill7functorINS7_10device_ptrIfEEfEEEEvT0_T1__param_1[16]
)
.maxntid 256
{
	.reg .pred 	%p<4>;
	.reg .b16 	%rs<5>;
	.reg .b32 	%r<10>;
	.reg .b32 	%f<3>;
	.reg .b64 	%rd<16>;

	ld.param.f32 	%f2, [_ZN3cub18CUB_300001_SM_10006detail8for_each13static_kernelINS2_12policy_hub_t12policy_500_tEmN6thrust24THRUST_300001_SM_1000_NS8cuda_cub20__uninitialized_fill7functorINS7_10device_ptrIfEEfEEEEvT0_T1__param_1+8];
	ld.param.u64 	%rd4, [_ZN3cub18CUB_300001_SM_10006detail8for_each13static_kernelINS2_12policy_hub_t12policy_500_tEmN6thrust24THRUST_300001_SM_1000_NS8cuda_cub20__uninitialized_fill7functorINS7_10device_ptrIfEEfEEEEvT0_T1__param_1];
	ld.param.u64 	%rd5, [_ZN3cub18CUB_300001_SM_10006detail8for_each13static_kernelINS2_12policy_hub_t12policy_500_tEmN6thrust24THRUST_300001_SM_1000_NS8cuda_cub20__uninitialized_fill7functorINS7_10device_ptrIfEEfEEEEvT0_T1__param_0];
	mov.u32 	%r7, %ctaid.x;
	mul.wide.u32 	%rd1, %r7, 512;
	sub.s64 	%rd2, %rd5, %rd1;
	setp.lt.u64 	%p1, %rd2, 512;
	@%p1 bra 	$L__BB1_2;
	mov.u32 	%r9, %tid.x;
	cvta.to.global.u64 	%rd11, %rd4;
	cvt.u64.u32 	%rd12, %r9;
	add.s64 	%rd13, %rd1, %rd12;
	shl.b64 	%rd14, %rd13, 2;
	add.s64 	%rd15, %rd11, %rd14;
	st.global.f32 	[%rd15], %f2;
	st.global.f32 	[%rd15+1024], %f2;
	bra.uni 	$L__BB1_6;
$L__BB1_2:
	cvta.to.global.u64 	%rd6, %rd4;
	mov.u32 	%r1, %tid.x;
	cvt.u64.u32 	%rd7, %r1;
	setp.le.u64 	%p2, %rd2, %rd7;
	add.s64 	%rd8, %rd1, %rd7;
	shl.b64 	%rd9, %rd8, 2;
	add.s64 	%rd3, %rd6, %rd9;
	@%p2 bra 	$L__BB1_4;
	st.global.f32 	[%rd3], %f2;
$L__BB1_4:
	add.s32 	%r8, %r1, 256;
	cvt.u64.u32 	%rd10, %r8;
	setp.le.u64 	%p3, %rd2, %rd10;
	@%p3 bra 	$L__BB1_6;
	st.global.f32 	[%rd3+1024], %f2;
$L__BB1_6:
	ret;

}
	// .globl	_ZN3cub18CUB_300001_SM_10006detail8for_each13static_kernelINS2_12policy_hub_t12policy_500_tElNS2_12op_wrapper_tIl17arbitrary_functorN6thrust24THRUST_300001_SM_1000_NS12zip_iteratorIN4cuda3std3__45tupleIJNS9_6detail15normal_iteratorINS9_10device_ptrIfEEEESJ_SJ_SJ_EEEEEEEEEvT0_T1_
.visible .entry _ZN3cub18CUB_300001_SM_10006detail8for_each13static_kernelINS2_12policy_hub_t12policy_500_tElNS2_12op_wrapper_tIl17arbitrary_functorN6thrust24THRUST_300001_SM_1000_NS12zip_iteratorIN4cuda3std3__45tupleIJNS9_6detail15normal_iteratorINS9_10device_ptrIfEEEESJ_SJ_SJ_EEEEEEEEEvT0_T1_(
	.param .u64 _ZN3cub18CUB_300001_SM_10006detail8for_each13static_kernelINS2_12policy_hub_t12policy_500_tElNS2_12op_wrapper_tIl17arbitrary_functorN6thrust24THRUST_300001_SM_1000_NS12zip_iteratorIN4cuda3std3__45tupleIJNS9_6detail15normal_iteratorINS9_10device_ptrIfEEEESJ_SJ_SJ_EEEEEEEEEvT0_T1__param_0,
	.param .align 8 .b8 _ZN3cub18CUB_300001_SM_10006detail8for_each13static_kernelINS2_12policy_hub_t12policy_500_tElNS2_12op_wrapper_tIl17arbitrary_functorN6thrust24THRUST_300001_SM_1000_NS12zip_iteratorIN4cuda3std3__45tupleIJNS9_6detail15normal_iteratorINS9_10device_ptrIfEEEESJ_SJ_SJ_EEEEEEEEEvT0_T1__param_1[40]
)
.maxntid 256
{
	.reg .pred 	%p<4>;
	.reg .b16 	%rs<9>;
	.reg .b32 	%r<16>;
	.reg .b32 	%f<17>;
	.reg .b64 	%rd<38>;

	ld.param.u64 	%rd12, [_ZN3cub18CUB_300001_SM_10006detail8for_each13static_kernelINS2_12policy_hub_t12policy_500_tElNS2_12op_wrapper_tIl17arbitrary_functorN6thrust24THRUST_300001_SM_1000_NS12zip_iteratorIN4cuda3std3__45tupleIJNS9_6detail15normal_iteratorINS9_10device_ptrIfEEEESJ_SJ_SJ_EEEEEEEEEvT0_T1__param_1+24];
	ld.param.u64 	%rd11, [_ZN3cub18CUB_300001_SM_10006detail8for_each13static_kernelINS2_12policy_hub_t12policy_500_tElNS2_12op_wrapper_tIl17arbitrary_functorN6thrust24THRUST_300001_SM_1000_NS12zip_iteratorIN4cuda3std3__45tupleIJNS9_6detail15normal_iteratorINS9_10device_ptrIfEEEESJ_SJ_SJ_EEEEEEEEEvT0_T1__param_1+16];
	ld.param.u64 	%rd10, [_ZN3cub18CUB_300001_SM_10006detail8for_each13static_kernelINS2_12policy_hub_t12policy_500_tElNS2_12op_wrapper_tIl17arbitrary_functorN6thrust24THRUST_300001_SM_1000_NS12zip_iteratorIN4cuda3std3__45tupleIJNS9_6detail15normal_iteratorINS9_10device_ptrIfEEEESJ_SJ_SJ_EEEEEEEEEvT0_T1__param_1+8];
	ld.param.u64 	%rd9, [_ZN3cub18CUB_300001_SM_10006detail8for_each13static_kernelINS2_12policy_hub_t12policy_500_tElNS2_12op_wrapper_tIl17arbitrary_functorN6thrust24THRUST_300001_SM_1000_NS12zip_iteratorIN4cuda3std3__45tupleIJNS9_6detail15normal_iteratorINS9_10device_ptrIfEEEESJ_SJ_SJ_EEEEEEEEEvT0_T1__param_1];
	ld.param.u64 	%rd13, [_ZN3cub18CUB_300001_SM_10006detail8for_each13static_kernelINS2_12policy_hub_t12policy_500_tElNS2_12op_wrapper_tIl17arbitrary_functorN6thrust24THRUST_300001_SM_1000_NS12zip_iteratorIN4cuda3std3__45tupleIJNS9_6detail15normal_iteratorINS9_10device_ptrIfEEEESJ_SJ_SJ_EEEEEEEEEvT0_T1__param_0];
	mov.u32 	%r11, %ctaid.x;
	mul.wide.u32 	%rd1, %r11, 512;
	sub.s64 	%rd2, %rd13, %rd1;
	setp.lt.s64 	%p1, %rd2, 512;
	@%p1 bra 	$L__BB2_2;
	mov.u32 	%r15, %tid.x;
	cvta.to.global.u64 	%rd27, %rd12;
	cvta.to.global.u64 	%rd28, %rd11;
	cvta.to.global.u64 	%rd29, %rd10;
	cvta.to.global.u64 	%rd30, %rd9;
	cvt.u64.u32 	%rd31, %r15;
	add.s64 	%rd32, %rd1, %rd31;
	shl.b64 	%rd33, %rd32, 2;
	add.s64 	%rd34, %rd30, %rd33;
	add.s64 	%rd35, %rd29, %rd33;
	add.s64 	%rd36, %rd28, %rd33;
	add.s64 	%rd37, %rd27, %rd33;
	ld.global.f32 	%f9, [%rd34];
	ld.global.f32 	%f10, [%rd35];
	ld.global.f32 	%f11, [%rd36];
	fma.rn.f32 	%f12, %f10, %f11, %f9;
	st.global.f32 	[%rd37], %f12;
	ld.global.f32 	%f13, [%rd34+1024];
	ld.global.f32 	%f14, [%rd35+1024];
	ld.global.f32 	%f15, [%rd36+1024];
	fma.rn.f32 	%f16, %f14, %f15, %f13;
	st.global.f32 	[%rd37+1024], %f16;
	bra.uni 	$L__BB2_6;
$L__BB2_2:
	cvta.to.global.u64 	%rd3, %rd9;
	cvta.to.global.u64 	%rd4, %rd10;
	cvta.to.global.u64 	%rd5, %rd11;
	cvta.to.global.u64 	%rd6, %rd12;
	mov.u32 	%r12, %tid.x;
	cvt.s64.s32 	%rd7, %rd2;
	cvt.u64.u32 	%rd8, %r12;
	setp.le.s64 	%p2, %rd7, %rd8;
	@%p2 bra 	$L__BB2_4;
	add.s64 	%rd14, %rd1, %rd8;
	shl.b64 	%rd15, %rd14, 2;
	add.s64 	%rd16, %rd3, %rd15;
	add.s64 	%rd17, %rd4, %rd15;
	add.s64 	%rd18, %rd5, %rd15;
	add.s64 	%rd19, %rd6, %rd15;
	ld.global.f32 	%f1, [%rd16];
	ld.global.f32 	%f2, [%rd17];
	ld.global.f32 	%f3, [%rd18];
	fma.rn.f32 	%f4, %f2, %f3, %f1;
	st.global.f32 	[%rd19], %f4;
$L__BB2_4:
	cvt.u32.u64 	%r13, %rd8;
	add.s32 	%r14, %r13, 256;
	cvt.u64.u32 	%rd20, %r14;
	setp.le.s64 	%p3, %rd7, %rd20;
	@%p3 bra 	$L__BB2_6;
	add.s64 	%rd21, %rd1, %rd8;
	shl.b64 	%rd22, %rd21, 2;
	add.s64 	%rd23, %rd3, %rd22;
	add.s64 	%rd24, %rd4, %rd22;
	add.s64 	%rd25, %rd5, %rd22;
	add.s64 	%rd26, %rd6, %rd22;
	ld.global.f32 	%f5, [%rd23+1024];
	ld.global.f32 	%f6, [%rd24+1024];
	ld.global.f32 	%f7, [%rd25+1024];
	fma.rn.f32 	%f8, %f6, %f7, %f5;
	st.global.f32 	[%rd26+1024], %f8;
$L__BB2_6:
	ret;

}


// ===== COMPILED SASS (sm_100) =====

	.target	sm_100

	.elftype	@"ET_EXEC"


//--------------------- .note.nv.tkinfo           --------------------------
	.section	.note.nv.tkinfo,"",@"SHT_NOTE"
	.sectionflags	@"SHF_NOTE_NV_TKINFO"
	.tkinfo
        /*0018*/ 	.word	0x00000002
        /*0030*/ 	.string	""
        /*0030*/ 	.string	"ptxas"
        /*0030*/ 	.string	"Cuda compilation tools, release 13.0, V13.0.88"
        /*0030*/ 	.string	"Build cuda_13.0.r13.0/compiler.36424714_0"
        /*0030*/ 	.string	"-arch sm_100 -m 64 "



//--------------------- .note.nv.cuinfo           --------------------------
	.section	.note.nv.cuinfo,"",@"SHT_NOTE"
	.sectionflags	@"SHF_NOTE_NV_CUINFO"
        /*0018*/ 	.short	0x0002
        /*001a*/ 	.short	0x0064
        /*001c*/ 	.short	0x0082
	.zero		2


//--------------------- .nv.info                  --------------------------
	.section	.nv.info,"",@"SHT_CUDA_INFO"
	.align	4


	//----- nvinfo : EIATTR_REGCOUNT
	.align		4
        /*0000*/ 	.byte	0x04, 0x2f
        /*0002*/ 	.short	(.L_44 - .L_43)
	.align		4
.L_43:
        /*0004*/ 	.word	index@(_ZN3cub18CUB_300001_SM_10006detail11EmptyKernelIvEEvv)
        /*0008*/ 	.word	0x00000004


	//----- nvinfo : EIATTR_FRAME_SIZE
	.align		4
.L_44:
        /*000c*/ 	.byte	0x04, 0x11
        /*000e*/ 	.short	(.L_46 - .L_45)
	.align		4
.L_45:
        /*0010*/ 	.word	index@(_ZN3cub18CUB_300001_SM_10006detail11EmptyKernelIvEEvv)
        /*0014*/ 	.word	0x00000000


	//----- nvinfo : EIATTR_REGCOUNT
	.align		4
.L_46:
        /*0018*/ 	.byte	0x04, 0x2f
        /*001a*/ 	.short	(.L_48 - .L_47)
	.align		4
.L_47:
        /*001c*/ 	.word	index@(_ZN3cub18CUB_300001_SM_10006detail8for_each13static_kernelINS2_12policy_hub_t12policy_500_tEmN6thrust24THRUST_300001_SM_1000_NS8cuda_cub20__uninitialized_fill7functorINS7_10device_ptrIfEEfEEEEvT0_T1_)
        /*0020*/ 	.word	0x00000008


	//----- nvinfo : EIATTR_FRAME_SIZE
	.align		4
.L_48:
        /*0024*/ 	.byte	0x04, 0x11
        /*0026*/ 	.short	(.L_50 - .L_49)
	.align		4
.L_49:
        /*0028*/ 	.word	index@(_ZN3cub18CUB_300001_SM_10006detail8for_each13static_kernelINS2_12policy_hub_t12policy_500_tEmN6thrust24THRUST_300001_SM_1000_NS8cuda_cub20__uninitialized_fill7functorINS7_10device_ptrIfEEfEEEEvT0_T1_)
        /*002c*/ 	.word	0x00000000


	//----- nvinfo : EIATTR_REGCOUNT
	.align		4
.L_50:
        /*0030*/ 	.byte	0x04, 0x2f
        /*0032*/ 	.short	(.L_52 - .L_51)
	.align		4
.L_51:
        /*0034*/ 	.word	index@(_ZN3cub18CUB_300001_SM_10006detail8for_each13static_kernelINS2_12policy_hub_t12policy_500_tElNS2_12op_wrapper_tIl17arbitrary_functorN6thrust24THRUST_300001_SM_1000_NS12zip_iteratorIN4cuda3std3__45tupleIJNS9_6detail15normal_iteratorINS9_10device_ptrIfEEEESJ_SJ_SJ_EEEEEEEEEvT0_T1_)
        /*0038*/ 	.word	0x00000010


	//----- nvinfo : EIATTR_FRAME_SIZE
	.align		4
.L_52:
        /*003c*/ 	.byte	0x04, 0x11
        /*003e*/ 	.short	(.L_54 - .L_53)
	.align		4
.L_53:
        /*0040*/ 	.word	index@(_ZN3cub18CUB_300001_SM_10006detail8for_each13static_kernelINS2_12policy_hub_t12policy_500_tElNS2_12op_wrapper_tIl17arbitrary_functorN6thrust24THRUST_300001_SM_1000_NS12zip_iteratorIN4cuda3std3__45tupleIJNS9_6detail15normal_iteratorINS9_10device_ptrIfEEEESJ_SJ_SJ_EEEEEEEEEvT0_T1_)
        /*0044*/ 	.word	0x00000000


	//----- nvinfo : EIATTR_MIN_STACK_SIZE
	.align		4
.L_54:
        /*0048*/ 	.byte	0x04, 0x12
        /*004a*/ 	.short	(.L_56 - .L_55)
	.align		4
.L_55:
        /*004c*/ 	.word	index@(_ZN3cub18CUB_300001_SM_10006detail8for_each13static_kernelINS2_12policy_hub_t12policy_500_tElNS2_12op_wrapper_tIl17arbitrary_functorN6thrust24THRUST_300001_SM_1000_NS12zip_iteratorIN4cuda3std3__45tupleIJNS9_6detail15normal_iteratorINS9_10device_ptrIfEEEESJ_SJ_SJ_EEEEEEEEEvT0_T1_)
        /*0050*/ 	.word	0x00000000


	//----- nvinfo : EIATTR_MIN_STACK_SIZE
	.align		4
.L_56:
        /*0054*/ 	.byte	0x04, 0x12
        /*0056*/ 	.short	(.L_58 - .L_57)
	.align		4
.L_57:
        /*0058*/ 	.word	index@(_ZN3cub18CUB_300001_SM_10006detail8for_each13static_kernelINS2_12policy_hub_t12policy_500_tEmN6thrust24THRUST_300001_SM_1000_NS8cuda_cub20__uninitialized_fill7functorINS7_10device_ptrIfEEfEEEEvT0_T1_)
        /*005c*/ 	.word	0x00000000


	//----- nvinfo : EIATTR_MIN_STACK_SIZE
	.align		4
.L_58:
        /*0060*/ 	.byte	0x04, 0x12
        /*0062*/ 	.short	(.L_60 - .L_59)
	.align		4
.L_59:
        /*0064*/ 	.word	index@(_ZN3cub18CUB_300001_SM_10006detail11EmptyKernelIvEEvv)
        /*0068*/ 	.word	0x00000000
.L_60:


//--------------------- .nv.compat                --------------------------
	.section	.nv.compat,"",@"SHT_CUDA_COMPAT_INFO"
	.align	4
        /*0000*/ 	.byte	0x02, 0x09, 0x00, 0x00, 0x02, 0x02, 0x01, 0x00, 0x02, 0x05, 0x05, 0x00, 0x03, 0x07, 0x01, 0x01
        /*0010*/ 	.byte	0x02, 0x03, 0x00, 0x00, 0x02, 0x06, 0x01, 0x00, 0x04, 0x0b, 0x08, 0x00, 0x09, 0x00, 0x00, 0x00
        /*0020*/ 	.byte	0x00, 0x00, 0x00, 0x00


//--------------------- .nv.info._ZN3cub18CUB_300001_SM_10006detail8for_each13static_kernelINS2_12policy_hub_t12policy_500_tElNS2_12op_wrapper_tIl17arbitrary_functorN6thrust24THRUST_300001_SM_1000_NS12zip_iteratorIN4cuda3std3__45tupleIJNS9_6detail15normal_iteratorINS9_10device_ptrIfEEEESJ_SJ_SJ_EEEEEEEEEvT0_T1_ --------------------------
	.section	.nv.info._ZN3cub18CUB_300001_SM_10006detail8for_each13static_kernelINS2_12policy_hub_t12policy_500_tElNS2_12op_wrapper_tIl17arbitrary_functorN6thrust24THRUST_300001_SM_1000_NS12zip_iteratorIN4cuda3std3__45tupleIJNS9_6detail15normal_iteratorINS9_10device_ptrIfEEEESJ_SJ_SJ_EEEEEEEEEvT0_T1_,"",@"SHT_CUDA_INFO"
	.sectionflags	@""
	.align	4


	//----- nvinfo : EIATTR_CUDA_API_VERSION
	.align		4
        /*0000*/ 	.byte	0x04, 0x37
        /*0002*/ 	.short	(.L_62 - .L_61)
.L_61:
        /*0004*/ 	.word	0x00000082


	//----- nvinfo : EIATTR_KPARAM_INFO
	.align		4
.L_62:
        /*0008*/ 	.byte	0x04, 0x17
        /*000a*/ 	.short	(.L_64 - .L_63)
.L_63:
        /*000c*/ 	.word	0x00000000
        /*0010*/ 	.short	0x0001
        /*0012*/ 	.short	0x0008
        /*0014*/ 	.byte	0x00, 0xf0, 0xa1, 0x00


	//----- nvinfo : EIATTR_KPARAM_INFO
	.align		4
.L_64:
        /*0018*/ 	.byte	0x04, 0x17
        /*001a*/ 	.short	(.L_66 - .L_65)
.L_65:
        /*001c*/ 	.word	0x00000000
        /*0020*/ 	.short	0x0000
        /*0022*/ 	.short	0x0000
        /*0024*/ 	.byte	0x00, 0xf0, 0x21, 0x00


	//----- nvinfo : EIATTR_SPARSE_MMA_MASK
	.align		4
.L_66:
        /*0028*/ 	.byte	0x03, 0x50
        /*002a*/ 	.short	0x0000


	//----- nvinfo : EIATTR_MAXREG_COUNT
	.align		4
        /*002c*/ 	.byte	0x03, 0x1b
        /*002e*/ 	.short	0x00ff


	//----- nvinfo : EIATTR_MERCURY_ISA_VERSION
	.align		4
        /*0030*/ 	.byte	0x03, 0x5f
        /*0032*/ 	.short	0x0101


	//----- nvinfo : EIATTR_VRC_CTA_INIT_COUNT
	.align		4
        /*0034*/ 	.byte	0x02, 0x4a
	.zero		1
	.zero		1


	//----- nvinfo : EIATTR_EXIT_INSTR_OFFSETS
	.align		4
        /*0038*/ 	.byte	0x04, 0x1c
        /*003a*/ 	.short	(.L_68 - .L_67)


	//   ....[0]....
.L_67:
        /*003c*/ 	.word	0x00000240


	//   ....[1]....
        /*0040*/ 	.word	0x00000450


	//   ....[2]....
        /*0044*/ 	.word	0x000005a0


	//----- nvinfo : EIATTR_MAX_THREADS
	.align		4
.L_68:
        /*0048*/ 	.byte	0x04, 0x05
        /*004a*/ 	.short	(.L_70 - .L_69)
.L_69:
        /*004c*/ 	.word	0x00000100
        /*0050*/ 	.word	0x00000001
        /*0054*/ 	.word	0x00000001


	//----- nvinfo : EIATTR_CRS_STACK_SIZE
	.align		4
.L_70:
        /*0058*/ 	.byte	0x04, 0x1e
        /*005a*/ 	.short	(.L_72 - .L_71)
.L_71:
        /*005c*/ 	.word	0x00000000


	//----- nvinfo : EIATTR_CBANK_PARAM_SIZE
	.align		4
.L_72:
        /*0060*/ 	.byte	0x03, 0x19
        /*0062*/ 	.short	0x0030


	//----- nvinfo : EIATTR_PARAM_CBANK
	.align		4
        /*0064*/ 	.byte	0x04, 0x0a
        /*0066*/ 	.short	(.L_74 - .L_73)
	.align		4
.L_73:
        /*0068*/ 	.word	index@(.nv.constant0._ZN3cub18CUB_300001_SM_10006detail8for_each13static_kernelINS2_12policy_hub_t12policy_500_tElNS2_12op_wrapper_tIl17arbitrary_functorN6thrust24THRUST_300001_SM_1000_NS12zip_iteratorIN4cuda3std3__45tupleIJNS9_6detail15normal_iteratorINS9_10device_ptrIfEEEESJ_SJ_SJ_EEEEEEEEEvT0_T1_)
        /*006c*/ 	.short	0x0380
        /*006e*/ 	.short	0x0030


	//----- nvinfo : EIATTR_SW_WAR
	.align		4
.L_74:
        /*0070*/ 	.byte	0x04, 0x36
        /*0072*/ 	.short	(.L_76 - .L_75)
.L_75:
        /*0074*/ 	.word	0x00000008
.L_76:


//--------------------- .nv.info._ZN3cub18CUB_300001_SM_10006detail8for_each13static_kernelINS2_12policy_hub_t12policy_500_tEmN6thrust24THRUST_300001_SM_1000_NS8cuda_cub20__uninitialized_fill7functorINS7_10device_ptrIfEEfEEEEvT0_T1_ --------------------------
	.section	.nv.info._ZN3cub18CUB_300001_SM_10006detail8for_each13static_kernelINS2_12policy_hub_t12policy_500_tEmN6thrust24THRUST_300001_SM_1000_NS8cuda_cub20__uninitialized_fill7functorINS7_10device_ptrIfEEfEEEEvT0_T1_,"",@"SHT_CUDA_INFO"
	.sectionflags	@""
	.align	4


	//----- nvinfo : EIATTR_CUDA_API_VERSION
	.align		4
        /*0000*/ 	.byte	0x04, 0x37
        /*0002*/ 	.short	(.L_78 - .L_77)
.L_77:
        /*0004*/ 	.word	0x00000082


	//----- nvinfo : EIATTR_KPARAM_INFO
	.align		4
.L_78:
        /*0008*/ 	.byte	0x04, 0x17
        /*000a*/ 	.short	(.L_80 - .L_79)
.L_79:
        /*000c*/ 	.word	0x00000000
        /*0010*/ 	.short	0x0001
        /*0012*/ 	.short	0x0008
        /*0014*/ 	.byte	0x00, 0xf0, 0x41, 0x00


	//----- nvinfo : EIATTR_KPARAM_INFO
	.align		4
.L_80:
        /*0018*/ 	.byte	0x04, 0x17
        /*001a*/ 	.short	(.L_82 - .L_81)
.L_81:
        /*001c*/ 	.word	0x00000000
        /*0020*/ 	.short	0x0000
        /*0022*/ 	.short	0x0000
        /*0024*/ 	.byte	0x00, 0xf0, 0x21, 0x00


	//----- nvinfo : EIATTR_SPARSE_MMA_MASK
	.align		4
.L_82:
        /*0028*/ 	.byte	0x03, 0x50
        /*002a*/ 	.short	0x0000


	//----- nvinfo : EIATTR_MAXREG_COUNT
	.align		4
        /*002c*/ 	.byte	0x03, 0x1b
        /*002e*/ 	.short	0x00ff


	//----- nvinfo : EIATTR_MERCURY_ISA_VERSION
	.align		4
        /*0030*/ 	.byte	0x03, 0x5f
        /*0032*/ 	.short	0x0101


	//----- nvinfo : EIATTR_VRC_CTA_INIT_COUNT
	.align		4
        /*0034*/ 	.byte	0x02, 0x4a
	.zero		1
	.zero		1


	//----- nvinfo : EIATTR_EXIT_INSTR_OFFSETS
	.align		4
        /*0038*/ 	.byte	0x04, 0x1c
        /*003a*/ 	.short	(.L_84 - .L_83)


	//   ....[0]....
.L_83:
        /*003c*/ 	.word	0x00000130


	//   ....[1]....
        /*0040*/ 	.word	0x00000230


	//   ....[2]....
        /*0044*/ 	.word	0x00000260


	//----- nvinfo : EIATTR_MAX_THREADS
	.align		4
.L_84:
        /*0048*/ 	.byte	0x04, 0x05
        /*004a*/ 	.short	(.L_86 - .L_85)
.L_85:
        /*004c*/ 	.word	0x00000100
        /*0050*/ 	.word	0x00000001
        /*0054*/ 	.word	0x00000001


	//----- nvinfo : EIATTR_CBANK_PARAM_SIZE
	.align		4
.L_86:
        /*0058*/ 	.byte	0x03, 0x19
        /*005a*/ 	.short	0x0018


	//----- nvinfo : EIATTR_PARAM_CBANK
	.align		4
        /*005c*/ 	.byte	0x04, 0x0a
        /*005e*/ 	.short	(.L_88 - .L_87)
	.align		4
.L_87:
        /*0060*/ 	.word	index@(.nv.constant0._ZN3cub18CUB_300001_SM_10006detail8for_each13static_kernelINS2_12policy_hub_t12policy_500_tEmN6thrust24THRUST_300001_SM_1000_NS8cuda_cub20__uninitialized_fill7functorINS7_10device_ptrIfEEfEEEEvT0_T1_)
        /*0064*/ 	.short	0x0380
        /*0066*/ 	.short	0x0018


	//----- nvinfo : EIATTR_SW_WAR
	.align		4
.L_88:
        /*0068*/ 	.byte	0x04, 0x36
        /*006a*/ 	.short	(.L_90 - .L_89)
.L_89:
        /*006c*/ 	.word	0x00000008
.L_90:


//--------------------- .nv.info._ZN3cub18CUB_300001_SM_10006detail11EmptyKernelIvEEvv --------------------------
	.section	.nv.info._ZN3cub18CUB_300001_SM_10006detail11EmptyKernelIvEEvv,"",@"SHT_CUDA_INFO"
	.sectionflags	@""
	.align	4


	//----- nvinfo : EIATTR_CUDA_API_VERSION
	.align		4
        /*0000*/ 	.byte	0x04, 0x37
        /*0002*/ 	.short	(.L_92 - .L_91)
.L_91:
        /*0004*/ 	.word	0x00000082


	//----- nvinfo : EIATTR_SPARSE_MMA_MASK
	.align		4
.L_92:
        /*0008*/ 	.byte	0x03, 0x50
        /*000a*/ 	.short	0x0000


	//----- nvinfo : EIATTR_MAXREG_COUNT
	.align		4
        /*000c*/ 	.byte	0x03, 0x1b
        /*000e*/ 	.short	0x00ff


	//----- nvinfo : EIATTR_MERCURY_ISA_VERSION
	.align		4
        /*0010*/ 	.byte	0x03, 0x5f
        /*0012*/ 	.short	0x0101


	//----- nvinfo : EIATTR_VRC_CTA_INIT_COUNT
	.align		4
        /*0014*/ 	.byte	0x02, 0x4a
	.zero		1
	.zero		1


	//----- nvinfo : EIATTR_EXIT_INSTR_OFFSETS
	.align		4
        /*0018*/ 	.byte	0x04, 0x1c
        /*001a*/ 	.short	(.L_94 - .L_93)


	//   ....[0]....
.L_93:
        /*001c*/ 	.word	0x00000010


	//----- nvinfo : EIATTR_SW_WAR
	.align		4
.L_94:
        /*0020*/ 	.byte	0x04, 0x36
        /*0022*/ 	.short	(.L_96 - .L_95)
.L_95:
        /*0024*/ 	.word	0x00000008
.L_96:


//--------------------- .nv.callgraph             --------------------------
	.section	.nv.callgraph,"",@"SHT_CUDA_CALLGRAPH"
	.align	4
	.sectionentsize	8
	.align		4
        /*0000*/ 	.word	0x00000000
	.align		4
        /*0004*/ 	.word	0xffffffff
	.align		4
        /*0008*/ 	.word	0x00000000
	.align		4
        /*000c*/ 	.word	0xfffffffe
	.align		4
        /*0010*/ 	.word	0x00000000
	.align		4
        /*0014*/ 	.word	0xfffffffd
	.align		4
        /*0018*/ 	.word	0x00000000
	.align		4
        /*001c*/ 	.word	0xfffffffc


//--------------------- .nv.constant4             --------------------------
	.section	.nv.constant4,"a",@progbits
	.align	8
	.align		8
.nv.constant4:
        /*0000*/ 	.dword	_ZN30_INTERNAL_1434485a_4_k_cu_main4cuda3std3__45__cpo5beginE
	.align		8
        /*0008*/ 	.dword	_ZN30_INTERNAL_1434485a_4_k_cu_main4cuda3std3__45__cpo3endE
	.align		8
        /*0010*/ 	.dword	_ZN30_INTERNAL_1434485a_4_k_cu_main4cuda3std3__45__cpo6cbeginE
	.align		8
        /*0018*/ 	.dword	_ZN30_INTERNAL_1434485a_4_k_cu_main4cuda3std3__45__cpo4cendE
	.align		8
        /*0020*/ 	.dword	_ZN30_INTERNAL_1434485a_4_k_cu_main4cuda3std3__45__cpo6rbeginE
	.align		8
        /*0028*/ 	.dword	_ZN30_INTERNAL_1434485a_4_k_cu_main4cuda3std3__45__cpo4rendE
	.align		8
        /*0030*/ 	.dword	_ZN30_INTERNAL_1434485a_4_k_cu_main4cuda3std3__45__cpo7crbeginE
	.align		8
        /*0038*/ 	.dword	_ZN30_INTERNAL_1434485a_4_k_cu_main4cuda3std3__45__cpo5crendE
	.align		8
        /*0040*/ 	.dword	_ZN30_INTERNAL_1434485a_4_k_cu_main4cuda3std3__432_GLOBAL__N__1434485a_4_k_cu_main6ignoreE
	.align		8
        /*0048*/ 	.dword	_ZN30_INTERNAL_1434485a_4_k_cu_main4cuda3std3__419piecewise_constructE
	.align		8
        /*0050*/ 	.dword	_ZN30_INTERNAL_1434485a_4_k_cu_main4cuda3std3__48in_placeE
	.align		8
        /*0058*/ 	.dword	_ZN30_INTERNAL_1434485a_4_k_cu_main4cuda3std3__420unreachable_sentinelE
	.align		8
        /*0060*/ 	.dword	_ZN30_INTERNAL_1434485a_4_k_cu_main4cuda3std3__47nulloptE
	.align		8
        /*0068*/ 	.dword	_ZN30_INTERNAL_1434485a_4_k_cu_main4cuda3std3__48unexpectE
	.align		8
        /*0070*/ 	.dword	_ZN30_INTERNAL_1434485a_4_k_cu_main4cuda3std6ranges3__45__cpo4swapE
	.align		8
        /*0078*/ 	.dword	_ZN30_INTERNAL_1434485a_4_k_cu_main4cuda3std6ranges3__45__cpo9iter_moveE
	.align		8
        /*0080*/ 	.dword	_ZN30_INTERNAL_1434485a_4_k_cu_main4cuda3std6ranges3__45__cpo5beginE
	.align		8
        /*0088*/ 	.dword	_ZN30_INTERNAL_1434485a_4_k_cu_main4cuda3std6ranges3__45__cpo3endE
	.align		8
        /*0090*/ 	.dword	_ZN30_INTERNAL_1434485a_4_k_cu_main4cuda3std6ranges3__45__cpo6cbeginE
	.align		8
        /*0098*/ 	.dword	_ZN30_INTERNAL_1434485a_4_k_cu_main4cuda3std6ranges3__45__cpo4cendE
	.align		8
        /*00a0*/ 	.dword	_ZN30_INTERNAL_1434485a_4_k_cu_main4cuda3std6ranges3__45__cpo7advanceE
	.align		8
        /*00a8*/ 	.dword	_ZN30_INTERNAL_1434485a_4_k_cu_main4cuda3std6ranges3__45__cpo9iter_swapE
	.align		8
        /*00b0*/ 	.dword	_ZN30_INTERNAL_1434485a_4_k_cu_main4cuda3std6ranges3__45__cpo4nextE
	.align		8
        /*00b8*/ 	.dword	_ZN30_INTERNAL_1434485a_4_k_cu_main4cuda3std6ranges3__45__cpo4prevE
	.align		8
        /*00c0*/ 	.dword	_ZN30_INTERNAL_1434485a_4_k_cu_main4cuda3std6ranges3__45__cpo4dataE
	.align		8
        /*00c8*/ 	.dword	_ZN30_INTERNAL_1434485a_4_k_cu_main4cuda3std6ranges3__45__cpo5cdataE
	.align		8
        /*00d0*/ 	.dword	_ZN30_INTERNAL_1434485a_4_k_cu_main4cuda3std6ranges3__45__cpo4sizeE
	.align		8
        /*00d8*/ 	.dword	_ZN30_INTERNAL_1434485a_4_k_cu_main4cuda3std6ranges3__45__cpo5ssizeE
	.align		8
        /*00e0*/ 	.dword	_ZN30_INTERNAL_1434485a_4_k_cu_main4cuda3std6ranges3__45__cpo8distanceE
	.align		8
        /*00e8*/ 	.dword	_ZN30_INTERNAL_1434485a_4_k_cu_main6thrust24THRUST_300001_SM_1000_NS8cuda_cub3parE
	.align		8
        /*00f0*/ 	.dword	_ZN30_INTERNAL_1434485a_4_k_cu_main6thrust24THRUST_300001_SM_1000_NS8cuda_cub10par_nosyncE
	.align		8
        /*00f8*/ 	.dword	_ZN30_INTERNAL_1434485a_4_k_cu_main6thrust24THRUST_300001_SM_1000_NS6system6detail10sequential3seqE
	.align		8
        /*0100*/ 	.dword	_ZN30_INTERNAL_1434485a_4_k_cu_main6thrust24THRUST_300001_SM_1000_NS12placeholders2_1E
	.align		8
        /*0108*/ 	.dword	_ZN30_INTERNAL_1434485a_4_k_cu_main6thrust24THRUST_300001_SM_1000_NS12placeholders2_2E
	.align		8
        /*0110*/ 	.dword	_ZN30_INTERNAL_1434485a_4_k_cu_main6thrust24THRUST_300001_SM_1000_NS12placeholders2_3E
	.align		8
        /*0118*/ 	.dword	_ZN30_INTERNAL_1434485a_4_k_cu_main6thrust24THRUST_300001_SM_1000_NS12placeholders2_4E
	.align		8
        /*0120*/ 	.dword	_ZN30_INTERNAL_1434485a_4_k_cu_main6thrust24THRUST_300001_SM_1000_NS12placeholders2_5E
	.align		8
        /*0128*/ 	.dword	_ZN30_INTERNAL_1434485a_4_k_cu_main6thrust24THRUST_300001_SM_1000_NS12placeholders2_6E
	.align		8
        /*0130*/ 	.dword	_ZN30_INTERNAL_1434485a_4_k_cu_main6thrust24THRUST_300001_SM_1000_NS12placeholders2_7E
	.align		8
        /*0138*/ 	.dword	_ZN30_INTERNAL_1434485a_4_k_cu_main6thrust24THRUST_300001_SM_1000_NS12placeholders2_8E
	.align		8
        /*0140*/ 	.dword	_ZN30_INTERNAL_1434485a_4_k_cu_main6thrust24THRUST_300001_SM_1000_NS12placeholders2_9E
	.align		8
        /*0148*/ 	.dword	_ZN30_INTERNAL_1434485a_4_k_cu_main6thrust24THRUST_300001_SM_1000_NS12placeholders3_10E
	.align		8
        /*0150*/ 	.dword	_ZN30_INTERNAL_1434485a_4_k_cu_main6thrust24THRUST_300001_SM_1000_NS3seqE


//--------------------- .text._ZN3cub18CUB_300001_SM_10006detail8for_each13static_kernelINS2_12policy_hub_t12policy_500_tElNS2_12op_wrapper_tIl17arbitrary_functorN6thrust24THRUST_300001_SM_1000_NS12zip_iteratorIN4cuda3std3__45tupleIJNS9_6detail15normal_iteratorINS9_10device_ptrIfEEEESJ_SJ_SJ_EEEEEEEEEvT0_T1_ --------------------------
	.section	.text._ZN3cub18CUB_300001_SM_10006detail8for_each13static_kernelINS2_12policy_hub_t12policy_500_tElNS2_12op_wrapper_tIl17arbitrary_functorN6thrust24THRUST_300001_SM_1000_NS12zip_iteratorIN4cuda3std3__45tupleIJNS9_6detail15normal_iteratorINS9_10device_ptrIfEEEESJ_SJ_SJ_EEEEEEEEEvT0_T1_,"ax",@progbits
	.align	128
        .global         _ZN3cub18CUB_300001_SM_10006detail8for_each13static_kernelINS2_12policy_hub_t12policy_500_tElNS2_12op_wrapper_tIl17arbitrary_functorN6thrust24THRUST_300001_SM_1000_NS12zip_iteratorIN4cuda3std3__45tupleIJNS9_6detail15normal_iteratorINS9_10device_ptrIfEEEESJ_SJ_SJ_EEEEEEEEEvT0_T1_
        .type           _ZN3cub18CUB_300001_SM_10006detail8for_each13static_kernelINS2_12policy_hub_t12policy_500_tElNS2_12op_wrapper_tIl17arbitrary_functorN6thrust24THRUST_300001_SM_1000_NS12zip_iteratorIN4cuda3std3__45tupleIJNS9_6detail15normal_iteratorINS9_10device_ptrIfEEEESJ_SJ_SJ_EEEEEEEEEvT0_T1_,@function
        .size           _ZN3cub18CUB_300001_SM_10006detail8for_each13static_kernelINS2_12policy_hub_t12policy_500_tElNS2_12op_wrapper_tIl17arbitrary_functorN6thrust24THRUST_300001_SM_1000_NS12zip_iteratorIN4cuda3std3__45tupleIJNS9_6detail15normal_iteratorINS9_10device_ptrIfEEEESJ_SJ_SJ_EEEEEEEEEvT0_T1_,(.L_x_7 - _ZN3cub18CUB_300001_SM_10006detail8for_each13static_kernelINS2_12policy_hub_t12policy_500_tElNS2_12op_wrapper_tIl17arbitrary_functorN6thrust24THRUST_300001_SM_1000_NS12zip_iteratorIN4cuda3std3__45tupleIJNS9_6detail15normal_iteratorINS9_10device_ptrIfEEEESJ_SJ_SJ_EEEEEEEEEvT0_T1_)
        .other          _ZN3cub18CUB_300001_SM_10006detail8for_each13static_kernelINS2_12policy_hub_t12policy_500_tElNS2_12op_wrapper_tIl17arbitrary_functorN6thrust24THRUST_300001_SM_1000_NS12zip_iteratorIN4cuda3std3__45tupleIJNS9_6detail15normal_iteratorINS9_10device_ptrIfEEEESJ_SJ_SJ_EEEEEEEEEvT0_T1_,@"STO_CUDA_ENTRY STV_DEFAULT"
_ZN3cub18CUB_300001_SM_10006detail8for_each13static_kernelINS2_12policy_hub_t12policy_500_tElNS2_12op_wrapper_tIl17arbitrary_functorN6thrust24THRUST_300001_SM_1000_NS12zip_iteratorIN4cuda3std3__45tupleIJNS9_6detail15normal_iteratorINS9_10device_ptrIfEEEESJ_SJ_SJ_EEEEEEEEEvT0_T1_:
.text._ZN3cub18CUB_300001_SM_10006detail8for_each13static_kernelINS2_12policy_hub_t12policy_500_tElNS2_12op_wrapper_tIl17arbitrary_functorN6thrust24THRUST_300001_SM_1000_NS12zip_iteratorIN4cuda3std3__45tupleIJNS9_6detail15normal_iteratorINS9_10device_ptrIfEEEESJ_SJ_SJ_EEEEEEEEEvT0_T1_:
[----:B------:R-:W-:Y:S08]  /*0000*/  LDC R1, c[0x0][0x37c] ;  /* 0x0000df00ff017b82 */ /* 0x000ff00000000800 */
[----:B------:R-:W0:Y:S01]  /*0010*/  S2UR UR4, SR_CTAID.X ;  /* 0x00000000000479c3 */ /* 0x000e220000002500 */
[----:B------:R-:W1:Y:S01]  /*0020*/  LDCU.64 UR6, c[0x0][0x380] ;  /* 0x00007000ff0677ac */ /* 0x000e620008000a00 */
[----:B------:R-:W2:Y:S01]  /*0030*/  LDCU.64 UR8, c[0x0][0x358] ;  /* 0x00006b00ff0877ac */ /* 0x000ea20008000a00 */
[----:B0-----:R-:W-:-:S04]  /*0040*/  UIMAD.WIDE.U32 UR4, UR4, 0x200, URZ ;  /* 0x00000200040478a5 */ /* 0x001fc8000f8e00ff */
[----:B-1----:R-:W-:-:S04]  /*0050*/  UIADD3 UR6, UP0, UPT, -UR4, UR6, URZ ;  /* 0x0000000604067290 */ /* 0x002fc8000ff1e1ff */
[----:B------:R-:W-:Y:S02]  /*0060*/  UIADD3.X UR7, UPT, UPT, ~UR5, UR7, URZ, UP0, !UPT ;  /* 0x0000000705077290 */ /* 0x000fe400087fe5ff */
[----:B------:R-:W-:-:S04]  /*0070*/  UISETP.GE.U32.AND UP0, UPT, UR6, 0x200, UPT ;  /* 0x000002000600788c */ /* 0x000fc8000bf06070 */
[----:B------:R-:W-:-:S09]  /*0080*/  UISETP.GE.AND.EX UP0, UPT, UR7, URZ, UPT, UP0 ;  /* 0x000000ff0700728c */ /* 0x000fd2000bf06300 */
[----:B--2---:R-:W-:Y:S05]  /*0090*/  BRA.U !UP0, `(.L_x_0) ;  /* 0x00000001086c7547 */ /* 0x004fea000b800000 */
[----:B------:R-:W0:Y:S01]  /*00a0*/  S2R R0, SR_TID.X ;  /* 0x0000000000007919 */ /* 0x000e220000002100 */
[----:B------:R-:W1:Y:S01]  /*00b0*/  LDCU.64 UR10, c[0x0][0x388] ;  /* 0x00007100ff0a77ac */ /* 0x000e620008000a00 */
[----:B------:R-:W2:Y:S01]  /*00c0*/  LDCU.128 UR12, c[0x0][0x390] ;  /* 0x00007200ff0c77ac */ /* 0x000ea20008000c00 */
[----:B0-----:R-:W-:-:S05]  /*00d0*/  IADD3 R0, P0, PT, R0, UR4, RZ ;  /* 0x0000000400007c10 */ /* 0x001fca000ff1e0ff */
[----:B------:R-:W-:Y:S02]  /*00e0*/  IMAD.X R9, RZ, RZ, UR5, P0 ;  /* 0x00000005ff097e24 */ /* 0x000fe400080e06ff */
[----:B------:R-:W-:-:S03]  /*00f0*/  IMAD.SHL.U32 R8, R0, 0x4, RZ ;  /* 0x0000000400087824 */ /* 0x000fc600078e00ff */
[----:B------:R-:W-:Y:S02]  /*0100*/  SHF.L.U64.HI R9, R0, 0x2, R9 ;  /* 0x0000000200097819 */ /* 0x000fe40000010209 */
[C---:B-1----:R-:W-:Y:S02]  /*0110*/  IADD3 R2, P0, PT, R8.reuse, UR10, RZ ;  /* 0x0000000a08027c10 */ /* 0x042fe4000ff1e0ff */
[C---:B--2---:R-:W-:Y:S02]  /*0120*/  IADD3 R4, P1, PT, R8.reuse, UR12, RZ ;  /* 0x0000000c08047c10 */ /* 0x044fe4000ff3e0ff */
[----:B------:R-:W-:Y:S02]  /*0130*/  IADD3 R6, P2, PT, R8, UR14, RZ ;  /* 0x0000000e08067c10 */ /* 0x000fe4000ff5e0ff */
[C---:B------:R-:W-:Y:S01]  /*0140*/  IADD3.X R3, PT, PT, R9.reuse, UR11, RZ, P0, !PT ;  /* 0x0000000b09037c10 */ /* 0x040fe200087fe4ff */
[----:B------:R-:W0:Y:S01]  /*0150*/  LDCU.64 UR10, c[0x0][0x3a0] ;  /* 0x00007400ff0a77ac */ /* 0x000e220008000a00 */
[----:B------:R-:W-:-:S02]  /*0160*/  IADD3.X R5, PT, PT, R9, UR13, RZ, P1, !PT ;  /* 0x0000000d09057c10 */ /* 0x000fc40008ffe4ff */
[----:B------:R-:W-:Y:S01]  /*0170*/  IADD3.X R7, PT, PT, R9, UR15, RZ, P2, !PT ;  /* 0x0000000f09077c10 */ /* 0x000fe200097fe4ff */
[----:B------:R-:W2:Y:S04]  /*0180*/  LDG.E R0, desc[UR8][R2.64] ;  /* 0x0000000802007981 */ /* 0x000ea8000c1e1900 */
[----:B------:R-:W2:Y:S04]  /*0190*/  LDG.E R11, desc[UR8][R4.64] ;  /* 0x00000008040b7981 */ /* 0x000ea8000c1e1900 */
[----:B------:R-:W2:Y:S01]  /*01a0*/  LDG.E R10, desc[UR8][R6.64] ;  /* 0x00000008060a7981 */ /* 0x000ea2000c1e1900 */
[----:B0-----:R-:W-:-:S04]  /*01b0*/  IADD3 R8, P0, PT, R8, UR10, RZ ;  /* 0x0000000a08087c10 */ /* 0x001fc8000ff1e0ff */
[----:B------:R-:W-:Y:S01]  /*01c0*/  IADD3.X R9, PT, PT, R9, UR11, RZ, P0, !PT ;  /* 0x0000000b09097c10 */ /* 0x000fe200087fe4ff */
[----:B--2---:R-:W-:-:S05]  /*01d0*/  FFMA R11, R11, R10, R0 ;  /* 0x0000000a0b0b7223 */ /* 0x004fca0000000000 */
[----:B------:R-:W-:Y:S04]  /*01e0*/  STG.E desc[UR8][R8.64], R11 ;  /* 0x0000000b08007986 */ /* 0x000fe8000c101908 */
[----:B------:R-:W2:Y:S04]  /*01f0*/  LDG.E R0, desc[UR8][R2.64+0x400] ;  /* 0x0004000802007981 */ /* 0x000ea8000c1e1900 */
[----:B------:R-:W2:Y:S04]  /*0200*/  LDG.E R13, desc[UR8][R4.64+0x400] ;  /* 0x00040008040d7981 */ /* 0x000ea8000c1e1900 */
[----:B------:R-:W2:Y:S02]  /*0210*/  LDG.E R10, desc[UR8][R6.64+0x400] ;  /* 0x00040008060a7981 */ /* 0x000ea4000c1e1900 */
[----:B--2---:R-:W-:-:S05]  /*0220*/  FFMA R13, R13, R10, R0 ;  /* 0x0000000a0d0d7223 */ /* 0x004fca0000000000 */
[----:B------:R-:W-:Y:S01]  /*0230*/  STG.E desc[UR8][R8.64+0x400], R13 ;  /* 0x0004000d08007986 */ /* 0x000fe2000c101908 */
[----:B------:R-:W-:Y:S05]  /*0240*/  EXIT ;  /* 0x000000000000794d */ /* 0x000fea0003800000 */
.L_x_0:
[----:B------:R-:W0:Y:S01]  /*0250*/  S2R R0, SR_TID.X ;  /* 0x0000000000007919 */ /* 0x000e220000002100 */
[----:B------:R-:W-:Y:S01]  /*0260*/  USHF.R.S32.HI UR7, URZ, 0x1f, UR6 ;  /* 0x0000001fff077899 */ /* 0x000fe20008011406 */
[----:B------:R-:W-:Y:S05]  /*0270*/  BSSY.RECONVERGENT B0, `(.L_x_1) ;  /* 0x000001d000007945 */ /* 0x000fea0003800200 */
[----:B------:R-:W-:Y:S01]  /*0280*/  IMAD.U32 R3, RZ, RZ, UR7 ;  /* 0x00000007ff037e24 */ /* 0x000fe2000f8e00ff */
[C---:B0-----:R-:W-:Y:S01]  /*0290*/  ISETP.LT.U32.AND P1, PT, R0.reuse, UR6, PT ;  /* 0x0000000600007c0c */ /* 0x041fe2000bf21070 */
[----:B------:R-:W-:-:S03]  /*02a0*/  VIADD R2, R0, 0x100 ;  /* 0x0000010000027836 */ /* 0x000fc60000000000 */
[----:B------:R-:W-:Y:S02]  /*02b0*/  ISETP.GT.AND.EX P1, PT, R3, RZ, PT, P1 ;  /* 0x000000ff0300720c */ /* 0x000fe40003f24310 */
[----:B------:R-:W-:Y:S01]  /*02c0*/  ISETP.LT.U32.AND P0, PT, R2, UR6, PT ;  /* 0x0000000602007c0c */ /* 0x000fe2000bf01070 */
[----:B------:R-:W-:-:S05]  /*02d0*/  IMAD.U32 R2, RZ, RZ, UR7 ;  /* 0x00000007ff027e24 */ /* 0x000fca000f8e00ff */
[----:B------:R-:W-:-:S05]  /*02e0*/  ISETP.GT.AND.EX P0, PT, R2, RZ, PT, P0 ;  /* 0x000000ff0200720c */ /* 0x000fca0003f04300 */
[----:B------:R-:W-:Y:S08]  /*02f0*/  @!P1 BRA `(.L_x_2) ;  /* 0x0000000000509947 */ /* 0x000ff00003800000 */
[----:B------:R-:W0:Y:S01]  /*0300*/  LDCU.128 UR12, c[0x0][0x390] ;  /* 0x00007200ff0c77ac */ /* 0x000e220008000c00 */
[----:B------:R-:W-:Y:S01]  /*0310*/  IADD3 R2, P1, PT, R0, UR4, RZ ;  /* 0x0000000400027c10 */ /* 0x000fe2000ff3e0ff */
[----:B------:R-:W1:Y:S04]  /*0320*/  LDCU.64 UR10, c[0x0][0x388] ;  /* 0x00007100ff0a77ac */ /* 0x000e680008000a00 */
[----:B------:R-:W-:Y:S02]  /*0330*/  IMAD.X R3, RZ, RZ, UR5, P1 ;  /* 0x00000005ff037e24 */ /* 0x000fe400088e06ff */
[----:B------:R-:W-:-:S03]  /*0340*/  IMAD.SHL.U32 R8, R2, 0x4, RZ ;  /* 0x0000000402087824 */ /* 0x000fc600078e00ff */
[----:B------:R-:W-:Y:S02]  /*0350*/  SHF.L.U64.HI R9, R2, 0x2, R3 ;  /* 0x0000000202097819 */ /* 0x000fe40000010203 */
[C---:B0-----:R-:W-:Y:S02]  /*0360*/  IADD3 R4, P2, PT, R8.reuse, UR12, RZ ;  /* 0x0000000c08047c10 */ /* 0x041fe4000ff5e0ff */
[C---:B------:R-:W-:Y:S02]  /*0370*/  IADD3 R6, P3, PT, R8.reuse, UR14, RZ ;  /* 0x0000000e08067c10 */ /* 0x040fe4000ff7e0ff */
[----:B-1----:R-:W-:Y:S02]  /*0380*/  IADD3 R2, P1, PT, R8, UR10, RZ ;  /* 0x0000000a08027c10 */ /* 0x002fe4000ff3e0ff */
[C---:B------:R-:W-:Y:S02]  /*0390*/  IADD3.X R5, PT, PT, R9.reuse, UR13, RZ, P2, !PT ;  /* 0x0000000d09057c10 */ /* 0x040fe400097fe4ff */
[C---:B------:R-:W-:Y:S01]  /*03a0*/  IADD3.X R3, PT, PT, R9.reuse, UR11, RZ, P1, !PT ;  /* 0x0000000b09037c10 */ /* 0x040fe20008ffe4ff */
[----:B------:R-:W0:Y:S01]  /*03b0*/  LDCU.64 UR10, c[0x0][0x3a0] ;  /* 0x00007400ff0a77ac */ /* 0x000e220008000a00 */
[----:B------:R-:W-:-:S02]  /*03c0*/  IADD3.X R7, PT, PT, R9, UR15, RZ, P3, !PT ;  /* 0x0000000f09077c10 */ /* 0x000fc40009ffe4ff */
[----:B------:R-:W2:Y:S04]  /*03d0*/  LDG.E R5, desc[UR8][R4.64] ;  /* 0x0000000804057981 */ /* 0x000ea8000c1e1900 */
[----:B------:R-:W2:Y:S04]  /*03e0*/  LDG.E R2, desc[UR8][R2.64] ;  /* 0x0000000802027981 */ /* 0x000ea8000c1e1900 */
[----:B------:R-:W2:Y:S01]  /*03f0*/  LDG.E R6, desc[UR8][R6.64] ;  /* 0x0000000806067981 */ /* 0x000ea2000c1e1900 */
[----:B0-----:R-:W-:-:S04]  /*0400*/  IADD3 R8, P1, PT, R8, UR10, RZ ;  /* 0x0000000a08087c10 */ /* 0x001fc8000ff3e0ff */
[----:B------:R-:W-:Y:S01]  /*0410*/  IADD3.X R9, PT, PT, R9, UR11, RZ, P1, !PT ;  /* 0x0000000b09097c10 */ /* 0x000fe20008ffe4ff */
[----:B--2---:R-:W-:-:S05]  /*0420*/  FFMA R11, R5, R6, R2 ;  /* 0x00000006050b7223 */ /* 0x004fca0000000002 */
[----:B------:R0:W-:Y:S03]  /*0430*/  STG.E desc[UR8][R8.64], R11 ;  /* 0x0000000b08007986 */ /* 0x0001e6000c101908 */
.L_x_2:
[----:B------:R-:W-:Y:S05]  /*0440*/  BSYNC.RECONVERGENT B0 ;  /* 0x0000000000007941 */ /* 0x000fea0003800200 */
.L_x_1:
[----:B------:R-:W-:Y:S05]  /*0450*/  @!P0 EXIT ;  /* 0x000000000000894d */ /* 0x000fea0003800000 */
[----:B------:R-:W1:Y:S01]  /*0460*/  LDCU.128 UR12, c[0x0][0x390] ;  /* 0x00007200ff0c77ac */ /* 0x000e620008000c00 */
[----:B------:R-:W-:Y:S01]  /*0470*/  IADD3 R0, P0, PT, R0, UR4, RZ ;  /* 0x0000000400007c10 */ /* 0x000fe2000ff1e0ff */
[----:B------:R-:W2:Y:S04]  /*0480*/  LDCU.64 UR6, c[0x0][0x388] ;  /* 0x00007100ff0677ac */ /* 0x000ea80008000a00 */
[----:B------:R-:W-:Y:S02]  /*0490*/  IMAD.X R3, RZ, RZ, UR5, P0 ;  /* 0x00000005ff037e24 */ /* 0x000fe400080e06ff */
[----:B0-----:R-:W-:-:S03]  /*04a0*/  IMAD.SHL.U32 R8, R0, 0x4, RZ ;  /* 0x0000000400087824 */ /* 0x001fc600078e00ff */
[----:B------:R-:W-:Y:S02]  /*04b0*/  SHF.L.U64.HI R0, R0, 0x2, R3 ;  /* 0x0000000200007819 */ /* 0x000fe40000010203 */
[C---:B-1----:R-:W-:Y:S02]  /*04c0*/  IADD3 R4, P1, PT, R8.reuse, UR12, RZ ;  /* 0x0000000c08047c10 */ /* 0x042fe4000ff3e0ff */
[C---:B------:R-:W-:Y:S02]  /*04d0*/  IADD3 R6, P2, PT, R8.reuse, UR14, RZ ;  /* 0x0000000e08067c10 */ /* 0x040fe4000ff5e0ff */
[----:B--2---:R-:W-:Y:S02]  /*04e0*/  IADD3 R2, P0, PT, R8, UR6, RZ ;  /* 0x0000000608027c10 */ /* 0x004fe4000ff1e0ff */
        /* <DEDUP_REMOVED lines=10> */
[----:B------:R-:W-:Y:S01]  /*0590*/  STG.E desc[UR8][R8.64+0x400], R11 ;  /* 0x0004000b08007986 */ /* 0x000fe2000c101908 */
[----:B------:R-:W-:Y:S05]  /*05a0*/  EXIT ;  /* 0x000000000000794d */ /* 0x000fea0003800000 */
.L_x_3:
[----:B------:R-:W-:-:S00]  /*05b0*/  BRA `(.L_x_3) ;  /* 0xfffffffc00fc7947 */ /* 0x000fc0000383ffff */
[----:B------:R-:W-:-:S00]  /*05c0*/  NOP ;  /* 0x0000000000007918 */ /* 0x000fc00000000000 */
        /* <DEDUP_REMOVED lines=11> */
.L_x_7:


//--------------------- .text._ZN3cub18CUB_300001_SM_10006detail8for_each13static_kernelINS2_12policy_hub_t12policy_500_tEmN6thrust24THRUST_300001_SM_1000_NS8cuda_cub20__uninitialized_fill7functorINS7_10device_ptrIfEEfEEEEvT0_T1_ --------------------------
	.section	.text._ZN3cub18CUB_300001_SM_10006detail8for_each13static_kernelINS2_12policy_hub_t12policy_500_tEmN6thrust24THRUST_300001_SM_1000_NS8cuda_cub20__uninitialized_fill7functorINS7_10device_ptrIfEEfEEEEvT0_T1_,"ax",@progbits
	.align	128
        .global         _ZN3cub18CUB_300001_SM_10006detail8for_each13static_kernelINS2_12policy_hub_t12policy_500_tEmN6thrust24THRUST_300001_SM_1000_NS8cuda_cub20__uninitialized_fill7functorINS7_10device_ptrIfEEfEEEEvT0_T1_
        .type           _ZN3cub18CUB_300001_SM_10006detail8for_each13static_kernelINS2_12policy_hub_t12policy_500_tEmN6thrust24THRUST_300001_SM_1000_NS8cuda_cub20__uninitialized_fill7functorINS7_10device_ptrIfEEfEEEEvT0_T1_,@function
        .size           _ZN3cub18CUB_300001_SM_10006detail8for_each13static_kernelINS2_12policy_hub_t12policy_500_tEmN6thrust24THRUST_300001_SM_1000_NS8cuda_cub20__uninitialized_fill7functorINS7_10device_ptrIfEEfEEEEvT0_T1_,(.L_x_8 - _ZN3cub18CUB_300001_SM_10006detail8for_each13static_kernelINS2_12policy_hub_t12policy_500_tEmN6thrust24THRUST_300001_SM_1000_NS8cuda_cub20__uninitialized_fill7functorINS7_10device_ptrIfEEfEEEEvT0_T1_)
        .other          _ZN3cub18CUB_300001_SM_10006detail8for_each13static_kernelINS2_12policy_hub_t12policy_500_tEmN6thrust24THRUST_300001_SM_1000_NS8cuda_cub20__uninitialized_fill7functorINS7_10device_ptrIfEEfEEEEvT0_T1_,@"STO_CUDA_ENTRY STV_DEFAULT"
_ZN3cub18CUB_300001_SM_10006detail8for_each13static_kernelINS2_12policy_hub_t12policy_500_tEmN6thrust24THRUST_300001_SM_1000_NS8cuda_cub20__uninitialized_fill7functorINS7_10device_ptrIfEEfEEEEvT0_T1_:
.text._ZN3cub18CUB_300001_SM_10006detail8for_each13static_kernelINS2_12policy_hub_t12policy_500_tEmN6thrust24THRUST_300001_SM_1000_NS8cuda_cub20__uninitialized_fill7functorINS7_10device_ptrIfEEfEEEEvT0_T1_:
        /* <DEDUP_REMOVED lines=8> */
[----:B------:R-:W-:-:S09]  /*0080*/  UISETP.GE.U32.AND.EX UP0, UPT, UR7, URZ, UPT, UP0 ;  /* 0x000000ff0700728c */ /* 0x000fd2000bf06100 */
[----:B--2---:R-:W-:Y:S05]  /*0090*/  BRA.U !UP0, `(.L_x_4) ;  /* 0x0000000108287547 */ /* 0x004fea000b800000 */
[----:B------:R-:W0:Y:S01]  /*00a0*/  S2R R0, SR_TID.X ;  /* 0x0000000000007919 */ /* 0x000e220000002100 */
[----:B------:R-:W1:Y:S01]  /*00b0*/  LDCU.64 UR6, c[0x0][0x388] ;  /* 0x00007100ff0677ac */ /* 0x000e620008000a00 */
[----:B------:R-:W2:Y:S01]  /*00c0*/  LDC R5, c[0x0][0x390] ;  /* 0x0000e400ff057b82 */ /* 0x000ea20000000800 */
[----:B0-----:R-:W-:-:S05]  /*00d0*/  IADD3 R0, P0, PT, R0, UR4, RZ ;  /* 0x0000000400007c10 */ /* 0x001fca000ff1e0ff */
[----:B------:R-:W-:Y:S01]  /*00e0*/  IMAD.X R3, RZ, RZ, UR5, P0 ;  /* 0x00000005ff037e24 */ /* 0x000fe200080e06ff */
[----:B-1----:R-:W-:-:S04]  /*00f0*/  LEA R2, P0, R0, UR6, 0x2 ;  /* 0x0000000600027c11 */ /* 0x002fc8000f8010ff */
[----:B------:R-:W-:-:S05]  /*0100*/  LEA.HI.X R3, R0, UR7, R3, 0x2, P0 ;  /* 0x0000000700037c11 */ /* 0x000fca00080f1403 */
[----:B--2---:R-:W-:Y:S04]  /*0110*/  STG.E desc[UR8][R2.64], R5 ;  /* 0x0000000502007986 */ /* 0x004fe8000c101908 */
[----:B------:R-:W-:Y:S01]  /*0120*/  STG.E desc[UR8][R2.64+0x400], R5 ;  /* 0x0004000502007986 */ /* 0x000fe2000c101908 */
[----:B------:R-:W-:Y:S05]  /*0130*/  EXIT ;  /* 0x000000000000794d */ /* 0x000fea0003800000 */
.L_x_4:
[----:B------:R-:W0:Y:S01]  /*0140*/  S2R R0, SR_TID.X ;  /* 0x0000000000007919 */ /* 0x000e220000002100 */
[----:B------:R-:W-:Y:S01]  /*0150*/  IMAD.U32 R2, RZ, RZ, UR7 ;  /* 0x00000007ff027e24 */ /* 0x000fe2000f8e00ff */
[----:B------:R-:W1:Y:S01]  /*0160*/  LDCU.64 UR10, c[0x0][0x388] ;  /* 0x00007100ff0a77ac */ /* 0x000e620008000a00 */
[----:B------:R-:W-:Y:S01]  /*0170*/  IMAD.U32 R4, RZ, RZ, UR7 ;  /* 0x00000007ff047e24 */ /* 0x000fe2000f8e00ff */
[----:B0-----:R-:W-:-:S04]  /*0180*/  ISETP.LT.U32.AND P0, PT, R0, UR6, PT ;  /* 0x0000000600007c0c */ /* 0x001fc8000bf01070 */
[----:B------:R-:W-:Y:S01]  /*0190*/  ISETP.GT.U32.AND.EX P0, PT, R2, RZ, PT, P0 ;  /* 0x000000ff0200720c */ /* 0x000fe20003f04100 */
[C---:B------:R-:W-:Y:S01]  /*01a0*/  VIADD R2, R0.reuse, 0x100 ;  /* 0x0000010000027836 */ /* 0x040fe20000000000 */
[----:B------:R-:W-:-:S04]  /*01b0*/  IADD3 R0, P2, PT, R0, UR4, RZ ;  /* 0x0000000400007c10 */ /* 0x000fc8000ff5e0ff */
[----:B------:R-:W-:Y:S01]  /*01c0*/  ISETP.LT.U32.AND P1, PT, R2, UR6, PT ;  /* 0x0000000602007c0c */ /* 0x000fe2000bf21070 */
[----:B------:R-:W-:Y:S01]  /*01d0*/  IMAD.X R3, RZ, RZ, UR5, P2 ;  /* 0x00000005ff037e24 */ /* 0x000fe200090e06ff */
[----:B-1----:R-:W-:Y:S02]  /*01e0*/  LEA R2, P2, R0, UR10, 0x2 ;  /* 0x0000000a00027c11 */ /* 0x002fe4000f8410ff */
[----:B------:R-:W-:Y:S02]  /*01f0*/  ISETP.GT.U32.AND.EX P1, PT, R4, RZ, PT, P1 ;  /* 0x000000ff0400720c */ /* 0x000fe40003f24110 */
[----:B------:R-:W-:Y:S01]  /*0200*/  LEA.HI.X R3, R0, UR11, R3, 0x2, P2 ;  /* 0x0000000b00037c11 */ /* 0x000fe200090f1403 */
[----:B------:R-:W0:Y:S04]  /*0210*/  @P0 LDC R5, c[0x0][0x390] ;  /* 0x0000e400ff050b82 */ /* 0x000e280000000800 */
[----:B0-----:R0:W-:Y:S06]  /*0220*/  @P0 STG.E desc[UR8][R2.64], R5 ;  /* 0x0000000502000986 */ /* 0x0011ec000c101908 */
[----:B------:R-:W-:Y:S05]  /*0230*/  @!P1 EXIT ;  /* 0x000000000000994d */ /* 0x000fea0003800000 */
[----:B0-----:R-:W0:Y:S02]  /*0240*/  LDC R5, c[0x0][0x390] ;  /* 0x0000e400ff057b82 */ /* 0x001e240000000800 */
[----:B0-----:R-:W-:Y:S01]  /*0250*/  STG.E desc[UR8][R2.64+0x400], R5 ;  /* 0x0004000502007986 */ /* 0x001fe2000c101908 */
[----:B------:R-:W-:Y:S05]  /*0260*/  EXIT ;  /* 0x000000000000794d */ /* 0x000fea0003800000 */
.L_x_5:
        /* <DEDUP_REMOVED lines=9> */
.L_x_8:


//--------------------- .text._ZN3cub18CUB_300001_SM_10006detail11EmptyKernelIvEEvv --------------------------
	.section	.text._ZN3cub18CUB_300001_SM_10006detail11EmptyKernelIvEEvv,"ax",@progbits
	.align	128
        .global         _ZN3cub18CUB_300001_SM_10006detail11EmptyKernelIvEEvv
        .type           _ZN3cub18CUB_300001_SM_10006detail11EmptyKernelIvEEvv,@function
        .size           _ZN3cub18CUB_300001_SM_10006detail11EmptyKernelIvEEvv,(.L_x_9 - _ZN3cub18CUB_300001_SM_10006detail11EmptyKernelIvEEvv)
        .other          _ZN3cub18CUB_300001_SM_10006detail11EmptyKernelIvEEvv,@"STO_CUDA_ENTRY STV_DEFAULT"
_ZN3cub18CUB_300001_SM_10006detail11EmptyKernelIvEEvv:
.text._ZN3cub18CUB_300001_SM_10006detail11EmptyKernelIvEEvv:
[----:B------:R-:W-:Y:S01]  /*0000*/  LDC R1, c[0x0][0x37c] ;  /* 0x0000df00ff017b82 */ /* 0x000fe20000000800 */
[----:B------:R-:W-:Y:S05]  /*0010*/  EXIT ;  /* 0x000000000000794d */ /* 0x000fea0003800000 */
.L_x_6:
        /* <DEDUP_REMOVED lines=14> */
.L_x_9:


//--------------------- .nv.shared.reserved.0     --------------------------
	.section	.nv.shared.reserved.0,"aw",@nobits
	.weak		__nv_reservedSMEM_offset_0_alias
	.size		__nv_reservedSMEM_offset_0_alias, 0, 64
	.other		__nv_reservedSMEM_offset_0_alias,@"STO_CUDA_RESERVED_SHARED STV_DEFAULT"
__nv_reservedSMEM_offset_0_alias:
	.zero		0
	.zero		64


//--------------------- .nv.global                --------------------------
	.section	.nv.global,"aw",@nobits
.nv.global:
	.type		_ZN30_INTERNAL_1434485a_4_k_cu_main6thrust24THRUST_300001_SM_1000_NS3seqE,@object
	.size		_ZN30_INTERNAL_1434485a_4_k_cu_main6thrust24THRUST_300001_SM_1000_NS3seqE,(_ZN30_INTERNAL_1434485a_4_k_cu_main4cuda3std3__48in_placeE - _ZN30_INTERNAL_1434485a_4_k_cu_main6thrust24THRUST_300001_SM_1000_NS3seqE)
_ZN30_INTERNAL_1434485a_4_k_cu_main6thrust24THRUST_300001_SM_1000_NS3seqE:
	.zero		1
	.type		_ZN30_INTERNAL_1434485a_4_k_cu_main4cuda3std3__48in_placeE,@object
	.size		_ZN30_INTERNAL_1434485a_4_k_cu_main4cuda3std3__48in_placeE,(_ZN30_INTERNAL_1434485a_4_k_cu_main4cuda3std6ranges3__45__cpo4sizeE - _ZN30_INTERNAL_1434485a_4_k_cu_main4cuda3std3__48in_placeE)
_ZN30_INTERNAL_1434485a_4_k_cu_main4cuda3std3__48in_placeE:
	.zero		1
	.type		_ZN30_INTERNAL_1434485a_4_k_cu_main4cuda3std6ranges3__45__cpo4sizeE,@object
	.size		_ZN30_INTERNAL_1434485a_4_k_cu_main4cuda3std6ranges3__45__cpo4sizeE,(_ZN30_INTERNAL_1434485a_4_k_cu_main6thrust24THRUST_300001_SM_1000_NS12placeholders2_3E - _ZN30_INTERNAL_1434485a_4_k_cu_main4cuda3std6ranges3__45__cpo4sizeE)
_ZN30_INTERNAL_1434485a_4_k_cu_main4cuda3std6ranges3__45__cpo4sizeE:
	.zero		1
	.type		_ZN30_INTERNAL_1434485a_4_k_cu_main6thrust24THRUST_300001_SM_1000_NS12placeholders2_3E,@object
	.size		_ZN30_INTERNAL_1434485a_4_k_cu_main6thrust24THRUST_300001_SM_1000_NS12placeholders2_3E,(_ZN30_INTERNAL_1434485a_4_k_cu_main4cuda3std3__45__cpo6cbeginE - _ZN30_INTERNAL_1434485a_4_k_cu_main6thrust24THRUST_300001_SM_1000_NS12placeholders2_3E)
_ZN30_INTERNAL_1434485a_4_k_cu_main6thrust24THRUST_300001_SM_1000_NS12placeholders2_3E:
	.zero		1
	.type		_ZN30_INTERNAL_1434485a_4_k_cu_main4cuda3std3__45__cpo6cbeginE,@object
	.size		_ZN30_INTERNAL_1434485a_4_k_cu_main4cuda3std3__45__cpo6cbeginE,(_ZN30_INTERNAL_1434485a_4_k_cu_main4cuda3std6ranges3__45__cpo6cbeginE - _ZN30_INTERNAL_1434485a_4_k_cu_main4cuda3std3__45__cpo6cbeginE)
_ZN30_INTERNAL_1434485a_4_k_cu_main4cuda3std3__45__cpo6cbeginE:
	.zero		1
	.type		_ZN30_INTERNAL_1434485a_4_k_cu_main4cuda3std6ranges3__45__cpo6cbeginE,@object
	.size		_ZN30_INTERNAL_1434485a_4_k_cu_main4cuda3std6ranges3__45__cpo6cbeginE,(_ZN30_INTERNAL_1434485a_4_k_cu_main6thrust24THRUST_300001_SM_1000_NS12placeholders2_7E - _ZN30_INTERNAL_1434485a_4_k_cu_main4cuda3std6ranges3__45__cpo6cbeginE)
_ZN30_INTERNAL_1434485a_4_k_cu_main4cuda3std6ranges3__45__cpo6cbeginE:
	.zero		1
	.type		_ZN30_INTERNAL_1434485a_4_k_cu_main6thrust24THRUST_300001_SM_1000_NS12placeholders2_7E,@object
	.size		_ZN30_INTERNAL_1434485a_4_k_cu_main6thrust24THRUST_300001_SM_1000_NS12placeholders2_7E,(_ZN30_INTERNAL_1434485a_4_k_cu_main4cuda3std3__45__cpo7crbeginE - _ZN30_INTERNAL_1434485a_4_k_cu_main6thrust24THRUST_300001_SM_1000_NS12placeholders2_7E)
_ZN30_INTERNAL_1434485a_4_k_cu_main6thrust24THRUST_300001_SM_1000_NS12placeholders2_7E:
	.zero		1
	.type		_ZN30_INTERNAL_1434485a_4_k_cu_main4cuda3std3__45__cpo7crbeginE,@object
	.size		_ZN30_INTERNAL_1434485a_4_k_cu_main4cuda3std3__45__cpo7crbeginE,(_ZN30_INTERNAL_1434485a_4_k_cu_main4cuda3std6ranges3__45__cpo4nextE - _ZN30_INTERNAL_1434485a_4_k_cu_main4cuda3std3__45__cpo7crbeginE)
_ZN30_INTERNAL_1434485a_4_k_cu_main4cuda3std3__45__cpo7crbeginE:
	.zero		1
	.type		_ZN30_INTERNAL_1434485a_4_k_cu_main4cuda3std6ranges3__45__cpo4nextE,@object
	.size		_ZN30_INTERNAL_1434485a_4_k_cu_main4cuda3std6ranges3__45__cpo4nextE,(_ZN30_INTERNAL_1434485a_4_k_cu_main4cuda3std6ranges3__45__cpo4swapE - _ZN30_INTERNAL_1434485a_4_k_cu_main4cuda3std6ranges3__45__cpo4nextE)
_ZN30_INTERNAL_1434485a_4_k_cu_main4cuda3std6ranges3__45__cpo4nextE:
	.zero		1
	.type		_ZN30_INTERNAL_1434485a_4_k_cu_main4cuda3std6ranges3__45__cpo4swapE,@object
	.size		_ZN30_INTERNAL_1434485a_4_k_cu_main4cuda3std6ranges3__45__cpo4swapE,(_ZN30_INTERNAL_1434485a_4_k_cu_main6thrust24THRUST_300001_SM_1000_NS8cuda_cub10par_nosyncE - _ZN30_INTERNAL_1434485a_4_k_cu_main4cuda3std6ranges3__45__cpo4swapE)
_ZN30_INTERNAL_1434485a_4_k_cu_main4cuda3std6ranges3__45__cpo4swapE:
	.zero		1
	.type		_ZN30_INTERNAL_1434485a_4_k_cu_main6thrust24THRUST_300001_SM_1000_NS8cuda_cub10par_nosyncE,@object
	.size		_ZN30_INTERNAL_1434485a_4_k_cu_main6thrust24THRUST_300001_SM_1000_NS8cuda_cub10par_nosyncE,(_ZN30_INTERNAL_1434485a_4_k_cu_main6thrust24THRUST_300001_SM_1000_NS12placeholders2_9E - _ZN30_INTERNAL_1434485a_4_k_cu_main6thrust24THRUST_300001_SM_1000_NS8cuda_cub10par_nosyncE)
_ZN30_INTERNAL_1434485a_4_k_cu_main6thrust24THRUST_300001_SM_1000_NS8cuda_cub10par_nosyncE:
	.zero		1
	.type		_ZN30_INTERNAL_1434485a_4_k_cu_main6thrust24THRUST_300001_SM_1000_NS12placeholders2_9E,@object
	.size		_ZN30_INTERNAL_1434485a_4_k_cu_main6thrust24THRUST_300001_SM_1000_NS12placeholders2_9E,(_ZN30_INTERNAL_1434485a_4_k_cu_main4cuda3std3__432_GLOBAL__N__1434485a_4_k_cu_main6ignoreE - _ZN30_INTERNAL_1434485a_4_k_cu_main6thrust24THRUST_300001_SM_1000_NS12placeholders2_9E)
_ZN30_INTERNAL_1434485a_4_k_cu_main6thrust24THRUST_300001_SM_1000_NS12placeholders2_9E:
	.zero		1
	.type		_ZN30_INTERNAL_1434485a_4_k_cu_main4cuda3std3__432_GLOBAL__N__1434485a_4_k_cu_main6ignoreE,@object
	.size		_ZN30_INTERNAL_1434485a_4_k_cu_main4cuda3std3__432_GLOBAL__N__1434485a_4_k_cu_main6ignoreE,(_ZN30_INTERNAL_1434485a_4_k_cu_main4cuda3std6ranges3__45__cpo4dataE - _ZN30_INTERNAL_1434485a_4_k_cu_main4cuda3std3__432_GLOBAL__N__1434485a_4_k_cu_main6ignoreE)
_ZN30_INTERNAL_1434485a_4_k_cu_main4cuda3std3__432_GLOBAL__N__1434485a_4_k_cu_main6ignoreE:
	.zero		1
	.type		_ZN30_INTERNAL_1434485a_4_k_cu_main4cuda3std6ranges3__45__cpo4dataE,@object
	.size		_ZN30_INTERNAL_1434485a_4_k_cu_main4cuda3std6ranges3__45__cpo4dataE,(_ZN30_INTERNAL_1434485a_4_k_cu_main6thrust24THRUST_300001_SM_1000_NS12placeholders2_1E - _ZN30_INTERNAL_1434485a_4_k_cu_main4cuda3std6ranges3__45__cpo4dataE)
_ZN30_INTERNAL_1434485a_4_k_cu_main4cuda3std6ranges3__45__cpo4dataE:
	.zero		1
	.type		_ZN30_INTERNAL_1434485a_4_k_cu_main6thrust24THRUST_300001_SM_1000_NS12placeholders2_1E,@object
	.size		_ZN30_INTERNAL_1434485a_4_k_cu_main6thrust24THRUST_300001_SM_1000_NS12placeholders2_1E,(_ZN30_INTERNAL_1434485a_4_k_cu_main4cuda3std3__45__cpo5beginE - _ZN30_INTERNAL_1434485a_4_k_cu_main6thrust24THRUST_300001_SM_1000_NS12placeholders2_1E)
_ZN30_INTERNAL_1434485a_4_k_cu_main6thrust24THRUST_300001_SM_1000_NS12placeholders2_1E:
	.zero		1
	.type		_ZN30_INTERNAL_1434485a_4_k_cu_main4cuda3std3__45__cpo5beginE,@object
	.size		_ZN30_INTERNAL_1434485a_4_k_cu_main4cuda3std3__45__cpo5beginE,(_ZN30_INTERNAL_1434485a_4_k_cu_main4cuda3std6ranges3__45__cpo5beginE - _ZN30_INTERNAL_1434485a_4_k_cu_main4cuda3std3__45__cpo5beginE)
_ZN30_INTERNAL_1434485a_4_k_cu_main4cuda3std3__45__cpo5beginE:
	.zero		1
	.type		_ZN30_INTERNAL_1434485a_4_k_cu_main4cuda3std6ranges3__45__cpo5beginE,@object
	.size		_ZN30_INTERNAL_1434485a_4_k_cu_main4cuda3std6ranges3__45__cpo5beginE,(_ZN30_INTERNAL_1434485a_4_k_cu_main6thrust24THRUST_300001_SM_1000_NS12placeholders2_5E - _ZN30_INTERNAL_1434485a_4_k_cu_main4cuda3std6ranges3__45__cpo5beginE)
_ZN30_INTERNAL_1434485a_4_k_cu_main4cuda3std6ranges3__45__cpo5beginE:
	.zero		1
	.type		_ZN30_INTERNAL_1434485a_4_k_cu_main6thrust24THRUST_300001_SM_1000_NS12placeholders2_5E,@object
	.size		_ZN30_INTERNAL_1434485a_4_k_cu_main6thrust24THRUST_300001_SM_1000_NS12placeholders2_5E,(_ZN30_INTERNAL_1434485a_4_k_cu_main4cuda3std3__45__cpo6rbeginE - _ZN30_INTERNAL_1434485a_4_k_cu_main6thrust24THRUST_300001_SM_1000_NS12placeholders2_5E)
_ZN30_INTERNAL_1434485a_4_k_cu_main6thrust24THRUST_300001_SM_1000_NS12placeholders2_5E:
	.zero		1
	.type		_ZN30_INTERNAL_1434485a_4_k_cu_main4cuda3std3__45__cpo6rbeginE,@object
	.size		_ZN30_INTERNAL_1434485a_4_k_cu_main4cuda3std3__45__cpo6rbeginE,(_ZN30_INTERNAL_1434485a_4_k_cu_main4cuda3std6ranges3__45__cpo7advanceE - _ZN30_INTERNAL_1434485a_4_k_cu_main4cuda3std3__45__cpo6rbeginE)
_ZN30_INTERNAL_1434485a_4_k_cu_main4cuda3std3__45__cpo6rbeginE:
	.zero		1
	.type		_ZN30_INTERNAL_1434485a_4_k_cu_main4cuda3std6ranges3__45__cpo7advanceE,@object
	.size		_ZN30_INTERNAL_1434485a_4_k_cu_main4cuda3std6ranges3__45__cpo7advanceE,(_ZN30_INTERNAL_1434485a_4_k_cu_main4cuda3std3__47nulloptE - _ZN30_INTERNAL_1434485a_4_k_cu_main4cuda3std6ranges3__45__cpo7advanceE)
_ZN30_INTERNAL_1434485a_4_k_cu_main4cuda3std6ranges3__45__cpo7advanceE:
	.zero		1
	.type		_ZN30_INTERNAL_1434485a_4_k_cu_main4cuda3std3__47nulloptE,@object
	.size		_ZN30_INTERNAL_1434485a_4_k_cu_main4cuda3std3__47nulloptE,(_ZN30_INTERNAL_1434485a_4_k_cu_main4cuda3std6ranges3__45__cpo8distanceE - _ZN30_INTERNAL_1434485a_4_k_cu_main4cuda3std3__47nulloptE)
_ZN30_INTERNAL_1434485a_4_k_cu_main4cuda3std3__47nulloptE:
	.zero		1
	.type		_ZN30_INTERNAL_1434485a_4_k_cu_main4cuda3std6ranges3__45__cpo8distanceE,@object
	.size		_ZN30_INTERNAL_1434485a_4_k_cu_main4cuda3std6ranges3__45__cpo8distanceE,(_ZN30_INTERNAL_1434485a_4_k_cu_main6thrust24THRUST_300001_SM_1000_NS12placeholders3_10E - _ZN30_INTERNAL_1434485a_4_k_cu_main4cuda3std6ranges3__45__cpo8distanceE)
_ZN30_INTERNAL_1434485a_4_k_cu_main4cuda3std6ranges3__45__cpo8distanceE:
	.zero		1
	.type		_ZN30_INTERNAL_1434485a_4_k_cu_main6thrust24THRUST_300001_SM_1000_NS12placeholders3_10E,@object
	.size		_ZN30_INTERNAL_1434485a_4_k_cu_main6thrust24THRUST_300001_SM_1000_NS12placeholders3_10E,(_ZN30_INTERNAL_1434485a_4_k_cu_main4cuda3std3__419piecewise_constructE - _ZN30_INTERNAL_1434485a_4_k_cu_main6thrust24THRUST_300001_SM_1000_NS12placeholders3_10E)
_ZN30_INTERNAL_1434485a_4_k_cu_main6thrust24THRUST_300001_SM_1000_NS12placeholders3_10E:
	.zero		1
	.type		_ZN30_INTERNAL_1434485a_4_k_cu_main4cuda3std3__419piecewise_constructE,@object
	.size		_ZN30_INTERNAL_1434485a_4_k_cu_main4cuda3std3__419piecewise_constructE,(_ZN30_INTERNAL_1434485a_4_k_cu_main4cuda3std6ranges3__45__cpo5cdataE - _ZN30_INTERNAL_1434485a_4_k_cu_main4cuda3std3__419piecewise_constructE)
_ZN30_INTERNAL_1434485a_4_k_cu_main4cuda3std3__419piecewise_constructE:
	.zero		1
	.type		_ZN30_INTERNAL_1434485a_4_k_cu_main4cuda3std6ranges3__45__cpo5cdataE,@object
	.size		_ZN30_INTERNAL_1434485a_4_k_cu_main4cuda3std6ranges3__45__cpo5cdataE,(_ZN30_INTERNAL_1434485a_4_k_cu_main6thrust24THRUST_300001_SM_1000_NS12placeholders2_2E - _ZN30_INTERNAL_1434485a_4_k_cu_main4cuda3std6ranges3__45__cpo5cdataE)
_ZN30_INTERNAL_1434485a_4_k_cu_main4cuda3std6ranges3__45__cpo5cdataE:
	.zero		1
	.type		_ZN30_INTERNAL_1434485a_4_k_cu_main6thrust24THRUST_300001_SM_1000_NS12placeholders2_2E,@object
	.size		_ZN30_INTERNAL_1434485a_4_k_cu_main6thrust24THRUST_300001_SM_1000_NS12placeholders2_2E,(_ZN30_INTERNAL_1434485a_4_k_cu_main4cuda3std3__45__cpo3endE - _ZN30_INTERNAL_1434485a_4_k_cu_main6thrust24THRUST_300001_SM_1000_NS12placeholders2_2E)
_ZN30_INTERNAL_1434485a_4_k_cu_main6thrust24THRUST_300001_SM_1000_NS12placeholders2_2E:
	.zero		1
	.type		_ZN30_INTERNAL_1434485a_4_k_cu_main4cuda3std3__45__cpo3endE,@object
	.size		_ZN30_INTERNAL_1434485a_4_k_cu_main4cuda3std3__45__cpo3endE,(_ZN30_INTERNAL_1434485a_4_k_cu_main4cuda3std6ranges3__45__cpo3endE - _ZN30_INTERNAL_1434485a_4_k_cu_main4cuda3std3__45__cpo3endE)
_ZN30_INTERNAL_1434485a_4_k_cu_main4cuda3std3__45__cpo3endE:
	.zero		1
	.type		_ZN30_INTERNAL_1434485a_4_k_cu_main4cuda3std6ranges3__45__cpo3endE,@object
	.size		_ZN30_INTERNAL_1434485a_4_k_cu_main4cuda3std6ranges3__45__cpo3endE,(_ZN30_INTERNAL_1434485a_4_k_cu_main6thrust24THRUST_300001_SM_1000_NS12placeholders2_6E - _ZN30_INTERNAL_1434485a_4_k_cu_main4cuda3std6ranges3__45__cpo3endE)
_ZN30_INTERNAL_1434485a_4_k_cu_main4cuda3std6ranges3__45__cpo3endE:
	.zero		1
	.type		_ZN30_INTERNAL_1434485a_4_k_cu_main6thrust24THRUST_300001_SM_1000_NS12placeholders2_6E,@object
	.size		_ZN30_INTERNAL_1434485a_4_k_cu_main6thrust24THRUST_300001_SM_1000_NS12placeholders2_6E,(_ZN30_INTERNAL_1434485a_4_k_cu_main4cuda3std3__45__cpo4rendE - _ZN30_INTERNAL_1434485a_4_k_cu_main6thrust24THRUST_300001_SM_1000_NS12placeholders2_6E)
_ZN30_INTERNAL_1434485a_4_k_cu_main6thrust24THRUST_300001_SM_1000_NS12placeholders2_6E:
	.zero		1
	.type		_ZN30_INTERNAL_1434485a_4_k_cu_main4cuda3std3__45__cpo4rendE,@object
	.size		_ZN30_INTERNAL_1434485a_4_k_cu_main4cuda3std3__45__cpo4rendE,(_ZN30_INTERNAL_1434485a_4_k_cu_main4cuda3std6ranges3__45__cpo9iter_swapE - _ZN30_INTERNAL_1434485a_4_k_cu_main4cuda3std3__45__cpo4rendE)
_ZN30_INTERNAL_1434485a_4_k_cu_main4cuda3std3__45__cpo4rendE:
	.zero		1
	.type		_ZN30_INTERNAL_1434485a_4_k_cu_main4cuda3std6ranges3__45__cpo9iter_swapE,@object
	.size		_ZN30_INTERNAL_1434485a_4_k_cu_main4cuda3std6ranges3__45__cpo9iter_swapE,(_ZN30_INTERNAL_1434485a_4_k_cu_main4cuda3std3__48unexpectE - _ZN30_INTERNAL_1434485a_4_k_cu_main4cuda3std6ranges3__45__cpo9iter_swapE)
_ZN30_INTERNAL_1434485a_4_k_cu_main4cuda3std6ranges3__45__cpo9iter_swapE:
	.zero		1
	.type		_ZN30_INTERNAL_1434485a_4_k_cu_main4cuda3std3__48unexpectE,@object
	.size		_ZN30_INTERNAL_1434485a_4_k_cu_main4cuda3std3__48unexpectE,(_ZN30_INTERNAL_1434485a_4_k_cu_main6thrust24THRUST_300001_SM_1000_NS8cuda_cub3parE - _ZN30_INTERNAL_1434485a_4_k_cu_main4cuda3std3__48unexpectE)
_ZN30_INTERNAL_1434485a_4_k_cu_main4cuda3std3__48unexpectE:
	.zero		1
	.type		_ZN30_INTERNAL_1434485a_4_k_cu_main6thrust24THRUST_300001_SM_1000_NS8cuda_cub3parE,@object
	.size		_ZN30_INTERNAL_1434485a_4_k_cu_main6thrust24THRUST_300001_SM_1000_NS8cuda_cub3parE,(_ZN30_INTERNAL_1434485a_4_k_cu_main6thrust24THRUST_300001_SM_1000_NS12placeholders2_4E - _ZN30_INTERNAL_1434485a_4_k_cu_main6thrust24THRUST_300001_SM_1000_NS8cuda_cub3parE)
_ZN30_INTERNAL_1434485a_4_k_cu_main6thrust24THRUST_300001_SM_1000_NS8cuda_cub3parE:
	.zero		1
	.type		_ZN30_INTERNAL_1434485a_4_k_cu_main6thrust24THRUST_300001_SM_1000_NS12placeholders2_4E,@object
	.size		_ZN30_INTERNAL_1434485a_4_k_cu_main6thrust24THRUST_300001_SM_1000_NS12placeholders2_4E,(_ZN30_INTERNAL_1434485a_4_k_cu_main4cuda3std3__45__cpo4cendE - _ZN30_INTERNAL_1434485a_4_k_cu_main6thrust24THRUST_300001_SM_1000_NS12placeholders2_4E)
_ZN30_INTERNAL_1434485a_4_k_cu_main6thrust24THRUST_300001_SM_1000_NS12placeholders2_4E:
	.zero		1
	.type		_ZN30_INTERNAL_1434485a_4_k_cu_main4cuda3std3__45__cpo4cendE,@object
	.size		_ZN30_INTERNAL_1434485a_4_k_cu_main4cuda3std3__45__cpo4cendE,(_ZN30_INTERNAL_1434485a_4_k_cu_main4cuda3std6ranges3__45__cpo4cendE - _ZN30_INTERNAL_1434485a_4_k_cu_main4cuda3std3__45__cpo4cendE)
_ZN30_INTERNAL_1434485a_4_k_cu_main4cuda3std3__45__cpo4cendE:
	.zero		1
	.type		_ZN30_INTERNAL_1434485a_4_k_cu_main4cuda3std6ranges3__45__cpo4cendE,@object
	.size		_ZN30_INTERNAL_1434485a_4_k_cu_main4cuda3std6ranges3__45__cpo4cendE,(_ZN30_INTERNAL_1434485a_4_k_cu_main4cuda3std3__420unreachable_sentinelE - _ZN30_INTERNAL_1434485a_4_k_cu_main4cuda3std6ranges3__45__cpo4cendE)
_ZN30_INTERNAL_1434485a_4_k_cu_main4cuda3std6ranges3__45__cpo4cendE:
	.zero		1
	.type		_ZN30_INTERNAL_1434485a_4_k_cu_main4cuda3std3__420unreachable_sentinelE,@object
	.size		_ZN30_INTERNAL_1434485a_4_k_cu_main4cuda3std3__420unreachable_sentinelE,(_ZN30_INTERNAL_1434485a_4_k_cu_main4cuda3std6ranges3__45__cpo5ssizeE - _ZN30_INTERNAL_1434485a_4_k_cu_main4cuda3std3__420unreachable_sentinelE)
_ZN30_INTERNAL_1434485a_4_k_cu_main4cuda3std3__420unreachable_sentinelE:
	.zero		1
	.type		_ZN30_INTERNAL_1434485a_4_k_cu_main4cuda3std6ranges3__45__cpo5ssizeE,@object
	.size		_ZN30_INTERNAL_1434485a_4_k_cu_main4cuda3std6ranges3__45__cpo5ssizeE,(_ZN30_INTERNAL_1434485a_4_k_cu_main6thrust24THRUST_300001_SM_1000_NS12placeholders2_8E - _ZN30_INTERNAL_1434485a_4_k_cu_main4cuda3std6ranges3__45__cpo5ssizeE)
_ZN30_INTERNAL_1434485a_4_k_cu_main4cuda3std6ranges3__45__cpo5ssizeE:
	.zero		1
	.type		_ZN30_INTERNAL_1434485a_4_k_cu_main6thrust24THRUST_300001_SM_1000_NS12placeholders2_8E,@object
	.size		_ZN30_INTERNAL_1434485a_4_k_cu_main6thrust24THRUST_300001_SM_1000_NS12placeholders2_8E,(_ZN30_INTERNAL_1434485a_4_k_cu_main4cuda3std3__45__cpo5crendE - _ZN30_INTERNAL_1434485a_4_k_cu_main6thrust24THRUST_300001_SM_1000_NS12placeholders2_8E)
_ZN30_INTERNAL_1434485a_4_k_cu_main6thrust24THRUST_300001_SM_1000_NS12placeholders2_8E:
	.zero		1
	.type		_ZN30_INTERNAL_1434485a_4_k_cu_main4cuda3std3__45__cpo5crendE,@object
	.size		_ZN30_INTERNAL_1434485a_4_k_cu_main4cuda3std3__45__cpo5crendE,(_ZN30_INTERNAL_1434485a_4_k_cu_main4cuda3std6ranges3__45__cpo4prevE - _ZN30_INTERNAL_1434485a_4_k_cu_main4cuda3std3__45__cpo5crendE)
_ZN30_INTERNAL_1434485a_4_k_cu_main4cuda3std3__45__cpo5crendE:
	.zero		1
	.type		_ZN30_INTERNAL_1434485a_4_k_cu_main4cuda3std6ranges3__45__cpo4prevE,@object
	.size		_ZN30_INTERNAL_1434485a_4_k_cu_main4cuda3std6ranges3__45__cpo4prevE,(_ZN30_INTERNAL_1434485a_4_k_cu_main4cuda3std6ranges3__45__cpo9iter_moveE - _ZN30_INTERNAL_1434485a_4_k_cu_main4cuda3std6ranges3__45__cpo4prevE)
_ZN30_INTERNAL_1434485a_4_k_cu_main4cuda3std6ranges3__45__cpo4prevE:
	.zero		1
	.type		_ZN30_INTERNAL_1434485a_4_k_cu_main4cuda3std6ranges3__45__cpo9iter_moveE,@object
	.size		_ZN30_INTERNAL_1434485a_4_k_cu_main4cuda3std6ranges3__45__cpo9iter_moveE,(_ZN30_INTERNAL_1434485a_4_k_cu_main6thrust24THRUST_300001_SM_1000_NS6system6detail10sequential3seqE - _ZN30_INTERNAL_1434485a_4_k_cu_main4cuda3std6ranges3__45__cpo9iter_moveE)
_ZN30_INTERNAL_1434485a_4_k_cu_main4cuda3std6ranges3__45__cpo9iter_moveE:
	.zero		1
	.type		_ZN30_INTERNAL_1434485a_4_k_cu_main6thrust24THRUST_300001_SM_1000_NS6system6detail10sequential3seqE,@object
	.size		_ZN30_INTERNAL_1434485a_4_k_cu_main6thrust24THRUST_300001_SM_1000_NS6system6detail10sequential3seqE,(.L_31 - _ZN30_INTERNAL_1434485a_4_k_cu_main6thrust24THRUST_300001_SM_1000_NS6system6detail10sequential3seqE)
_ZN30_INTERNAL_1434485a_4_k_cu_main6thrust24THRUST_300001_SM_1000_NS6system6detail10sequential3seqE:
	.zero		1
.L_31:


//--------------------- .nv.constant0._ZN3cub18CUB_300001_SM_10006detail8for_each13static_kernelINS2_12policy_hub_t12policy_500_tElNS2_12op_wrapper_tIl17arbitrary_functorN6thrust24THRUST_300001_SM_1000_NS12zip_iteratorIN4cuda3std3__45tupleIJNS9_6detail15normal_iteratorINS9_10device_ptrIfEEEESJ_SJ_SJ_EEEEEEEEEvT0_T1_ --------------------------
	.section	.nv.constant0._ZN3cub18CUB_300001_SM_10006detail8for_each13static_kernelINS2_12policy_hub_t12policy_500_tElNS2_12op_wrapper_tIl17arbitrary_functorN6thrust24THRUST_300001_SM_1000_NS12zip_iteratorIN4cuda3std3__45tupleIJNS9_6detail15normal_iteratorINS9_10device_ptrIfEEEESJ_SJ_SJ_EEEEEEEEEvT0_T1_,"a",@progbits
	.sectionflags	@""
	.align	4
.nv.constant0._ZN3cub18CUB_300001_SM_10006detail8for_each13static_kernelINS2_12policy_hub_t12policy_500_tElNS2_12op_wrapper_tIl17arbitrary_functorN6thrust24THRUST_300001_SM_1000_NS12zip_iteratorIN4cuda3std3__45tupleIJNS9_6detail15normal_iteratorINS9_10device_ptrIfEEEESJ_SJ_SJ_EEEEEEEEEvT0_T1_:
	.zero		944


//--------------------- .nv.constant0._ZN3cub18CUB_300001_SM_10006detail8for_each13static_kernelINS2_12policy_hub_t12policy_500_tEmN6thrust24THRUST_300001_SM_1000_NS8cuda_cub20__uninitialized_fill7functorINS7_10device_ptrIfEEfEEEEvT0_T1_ --------------------------
	.section	.nv.constant0._ZN3cub18CUB_300001_SM_10006detail8for_each13static_kernelINS2_12policy_hub_t12policy_500_tEmN6thrust24THRUST_300001_SM_1000_NS8cuda_cub20__uninitialized_fill7functorINS7_10device_ptrIfEEfEEEEvT0_T1_,"a",@progbits
	.sectionflags	@""
	.align	4
.nv.constant0._ZN3cub18CUB_300001_SM_10006detail8for_each13static_kernelINS2_12policy_hub_t12policy_500_tEmN6thrust24THRUST_300001_SM_1000_NS8cuda_cub20__uninitialized_fill7functorINS7_10device_ptrIfEEfEEEEvT0_T1_:
	.zero		920


//--------------------- .nv.constant0._ZN3cub18CUB_300001_SM_10006detail11EmptyKernelIvEEvv --------------------------
	.section	.nv.constant0._ZN3cub18CUB_300001_SM_10006detail11EmptyKernelIvEEvv,"a",@progbits
	.sectionflags	@""
	.align	4
.nv.constant0._ZN3cub18CUB_300001_SM_10006detail11EmptyKernelIvEEvv:
	.zero		896


//--------------------- SYMBOLS --------------------------

	.type		.nv.reservedSmem.offset0,@object
	.size		.nv.reservedSmem.offset0,0x4
